	.headerflags	@"EF_CUDA_TEXMODE_UNIFIED EF_CUDA_64BIT_ADDRESS EF_CUDA_SM80 EF_CUDA_VIRTUAL_SM(EF_CUDA_SM80)"
	.elftype	@"ET_EXEC"


//--------------------- .nv.info                  --------------------------
	.section	.nv.info,"",@"SHT_CUDA_INFO"
	.align	4


	//----- nvinfo : EIATTR_REGCOUNT
	.align		4
        /*0000*/ 	.byte	0x04, 0x2f
        /*0002*/ 	.short	(.L_1 - .L_0)
	.align		4
.L_0:
        /*0004*/ 	.word	index@(matmul_kernel)
        /*0008*/ 	.word	0x00000080


	//----- nvinfo : EIATTR_MIN_STACK_SIZE
	.align		4
.L_1:
        /*000c*/ 	.byte	0x04, 0x12
        /*000e*/ 	.short	(.L_3 - .L_2)
	.align		4
.L_2:
        /*0010*/ 	.word	index@(matmul_kernel)
        /*0014*/ 	.word	0x00000000


	//----- nvinfo : EIATTR_FRAME_SIZE
	.align		4
.L_3:
        /*0018*/ 	.byte	0x04, 0x11
        /*001a*/ 	.short	(.L_5 - .L_4)
	.align		4
.L_4:
        /*001c*/ 	.word	index@(matmul_kernel)
        /*0020*/ 	.word	0x00000000


	//----- nvinfo : EIATTR_MIN_STACK_SIZE
	.align		4
.L_5:
        /*0024*/ 	.byte	0x04, 0x12
        /*0026*/ 	.short	(.L_7 - .L_6)
	.align		4
.L_6:
        /*0028*/ 	.word	index@(matmul_kernel)
        /*002c*/ 	.word	0x00000000
.L_7:


//--------------------- .nv.info.matmul_kernel    --------------------------
	.section	.nv.info.matmul_kernel,"",@"SHT_CUDA_INFO"
	.sectionflags	@""
	.align	4


	//----- nvinfo : EIATTR_CUDA_API_VERSION
	.align		4
        /*0000*/ 	.byte	0x04, 0x37
        /*0002*/ 	.short	(.L_9 - .L_8)
.L_8:
        /*0004*/ 	.word	0x0000007c


	//----- nvinfo : EIATTR_SW2861232_WAR
	.align		4
.L_9:
        /*0008*/ 	.byte	0x01, 0x35
	.zero		2


	//----- nvinfo : EIATTR_PARAM_CBANK
	.align		4
        /*000c*/ 	.byte	0x04, 0x0a
        /*000e*/ 	.short	(.L_11 - .L_10)
	.align		4
.L_10:
        /*0010*/ 	.word	index@(.nv.constant0.matmul_kernel)
        /*0014*/ 	.short	0x0160
        /*0016*/ 	.short	0x0030


	//----- nvinfo : EIATTR_CBANK_PARAM_SIZE
	.align		4
.L_11:
        /*0018*/ 	.byte	0x03, 0x19
        /*001a*/ 	.short	0x0030


	//----- nvinfo : EIATTR_KPARAM_INFO
	.align		4
        /*001c*/ 	.byte	0x04, 0x17
        /*001e*/ 	.short	(.L_13 - .L_12)
.L_12:
        /*0020*/ 	.word	0x00000000
        /*0024*/ 	.short	0x0008
        /*0026*/ 	.short	0x002c
        /*0028*/ 	.byte	0x00, 0xf0, 0x11, 0x00


	//----- nvinfo : EIATTR_KPARAM_INFO
	.align		4
.L_13:
        /*002c*/ 	.byte	0x04, 0x17
        /*002e*/ 	.short	(.L_15 - .L_14)
.L_14:
        /*0030*/ 	.word	0x00000000
        /*0034*/ 	.short	0x0007
        /*0036*/ 	.short	0x0028
        /*0038*/ 	.byte	0x00, 0xf0, 0x11, 0x00


	//----- nvinfo : EIATTR_KPARAM_INFO
	.align		4
.L_15:
        /*003c*/ 	.byte	0x04, 0x17
        /*003e*/ 	.short	(.L_17 - .L_16)
.L_16:
        /*0040*/ 	.word	0x00000000
        /*0044*/ 	.short	0x0006
        /*0046*/ 	.short	0x0024
        /*0048*/ 	.byte	0x00, 0xf0, 0x11, 0x00


	//----- nvinfo : EIATTR_KPARAM_INFO
	.align		4
.L_17:
        /*004c*/ 	.byte	0x04, 0x17
        /*004e*/ 	.short	(.L_19 - .L_18)
.L_18:
        /*0050*/ 	.word	0x00000000
        /*0054*/ 	.short	0x0005
        /*0056*/ 	.short	0x0020
        /*0058*/ 	.byte	0x00, 0xf0, 0x11, 0x00


	//----- nvinfo : EIATTR_KPARAM_INFO
	.align		4
.L_19:
        /*005c*/ 	.byte	0x04, 0x17
        /*005e*/ 	.short	(.L_21 - .L_20)
.L_20:
        /*0060*/ 	.word	0x00000000
        /*0064*/ 	.short	0x0004
        /*0066*/ 	.short	0x001c
        /*0068*/ 	.byte	0x00, 0xf0, 0x11, 0x00


	//----- nvinfo : EIATTR_KPARAM_INFO
	.align		4
.L_21:
        /*006c*/ 	.byte	0x04, 0x17
        /*006e*/ 	.short	(.L_23 - .L_22)
.L_22:
        /*0070*/ 	.word	0x00000000
        /*0074*/ 	.short	0x0003
        /*0076*/ 	.short	0x0018
        /*0078*/ 	.byte	0x00, 0xf0, 0x11, 0x00


	//----- nvinfo : EIATTR_KPARAM_INFO
	.align		4
.L_23:
        /*007c*/ 	.byte	0x04, 0x17
        /*007e*/ 	.short	(.L_25 - .L_24)
.L_24:
        /*0080*/ 	.word	0x00000000
        /*0084*/ 	.short	0x0002
        /*0086*/ 	.short	0x0010
        /*0088*/ 	.byte	0x00, 0xf0, 0x21, 0x00


	//----- nvinfo : EIATTR_KPARAM_INFO
	.align		4
.L_25:
        /*008c*/ 	.byte	0x04, 0x17
        /*008e*/ 	.short	(.L_27 - .L_26)
.L_26:
        /*0090*/ 	.word	0x00000000
        /*0094*/ 	.short	0x0001
        /*0096*/ 	.short	0x0008
        /*0098*/ 	.byte	0x00, 0xf0, 0x21, 0x00


	//----- nvinfo : EIATTR_KPARAM_INFO
	.align		4
.L_27:
        /*009c*/ 	.byte	0x04, 0x17
        /*009e*/ 	.short	(.L_29 - .L_28)
.L_28:
        /*00a0*/ 	.word	0x00000000
        /*00a4*/ 	.short	0x0000
        /*00a6*/ 	.short	0x0000
        /*00a8*/ 	.byte	0x00, 0xf0, 0x21, 0x00


	//----- nvinfo : EIATTR_MAXREG_COUNT
	.align		4
.L_29:
        /*00ac*/ 	.byte	0x03, 0x1b
        /*00ae*/ 	.short	0x00ff


	//----- nvinfo : EIATTR_EXIT_INSTR_OFFSETS
	.align		4
        /*00b0*/ 	.byte	0x04, 0x1c
        /*00b2*/ 	.short	(.L_31 - .L_30)


	//   ....[0]....
.L_30:
        /*00b4*/ 	.word	0x000029e0


	//   ....[1]....
        /*00b8*/ 	.word	0x00002a10


	//----- nvinfo : EIATTR_MAX_THREADS
	.align		4
.L_31:
        /*00bc*/ 	.byte	0x04, 0x05
        /*00be*/ 	.short	(.L_33 - .L_32)
.L_32:
        /*00c0*/ 	.word	0x00000080
        /*00c4*/ 	.word	0x00000001
        /*00c8*/ 	.word	0x00000001
.L_33:


//--------------------- .nv.callgraph             --------------------------
	.section	.nv.callgraph,"",@"SHT_CUDA_CALLGRAPH"
	.align	4
	.sectionentsize	8
	.align		4
        /*0000*/ 	.word	0x00000000
	.align		4
        /*0004*/ 	.word	0xffffffff
	.align		4
        /*0008*/ 	.word	0x00000000
	.align		4
        /*000c*/ 	.word	0xfffffffe
	.align		4
        /*0010*/ 	.word	0x00000000
	.align		4
        /*0014*/ 	.word	0xfffffffd
	.align		4
        /*0018*/ 	.word	0x00000000
	.align		4
        /*001c*/ 	.word	0xfffffffc


//--------------------- .nv.rel.action            --------------------------
	.section	.nv.rel.action,"",@"SHT_CUDA_RELOCINFO"
	.align	8
	.sectionentsize	8
        /*0000*/ 	.byte	0x73, 0x00, 0x00, 0x00, 0x00, 0x00, 0x00, 0x00, 0x00, 0x00, 0x00, 0x11, 0x25, 0x00, 0x05, 0x36


//--------------------- .nv.constant0.matmul_kernel --------------------------
	.section	.nv.constant0.matmul_kernel,"a",@progbits
	.sectionflags	@""
	.align	4
.nv.constant0.matmul_kernel:
	.zero		400


//--------------------- .text.matmul_kernel       --------------------------
	.section	.text.matmul_kernel,"ax",@progbits
	.sectionflags	@"SHF_BARRIERS=1"
	.sectioninfo	@"SHI_REGISTERS=128"
	.align	128
        .global         matmul_kernel
        .type           matmul_kernel,@function
        .size           matmul_kernel,(.L_x_3 - matmul_kernel)
        .other          matmul_kernel,@"STO_CUDA_ENTRY STV_DEFAULT"
matmul_kernel:
.text.matmul_kernel:
[----:B------:R-:W-:Y:S02]  /*0000*/  MOV R1, c[0x0][0x28] ;  /* 0x00000a0000017a02 */ /* 0x000fe40000000f00 */
[----:B------:R-:W-:Y:S01]  /*0010*/  IMAD.MOV.U32 R3, RZ, RZ, 0x1f ;  /* 0x0000001fff037424 */ /* 0x000fe200078e00ff */
[----:B------:R-:W1:Y:S01]  /*0020*/  S2R R5, SR_CTAID.X ;  /* 0x0000000000057919 */ /* 0x000e620000002500 */
[----:B------:R-:W-:Y:S01]  /*0030*/  IMAD.MOV.U32 R112, RZ, RZ, 0x3f ;  /* 0x0000003fff707424 */ /* 0x000fe200078e00ff */
[----:B------:R-:W-:Y:S01]  /*0040*/  ULDC UR10, c[0x0][0x180] ;  /* 0x00006000000a7ab9 */ /* 0x000fe20000000800 */
[----:B------:R-:W-:Y:S01]  /*0050*/  IMAD.MOV.U32 R115, RZ, RZ, 0x2 ;  /* 0x00000002ff737424 */ /* 0x000fe200078e00ff */
[----:B------:R-:W-:Y:S01]  /*0060*/  IADD3 R3, R3, c[0x0][0x17c], RZ ;  /* 0x00005f0003037a10 */ /* 0x000fe20007ffe0ff */
[----:B------:R-:W2:Y:S01]  /*0070*/  S2R R73, SR_TID.X ;  /* 0x0000000000497919 */ /* 0x000ea20000002100 */
[----:B------:R-:W-:Y:S01]  /*0080*/  IADD3 R112, R112, c[0x0][0x180], RZ ;  /* 0x0000600070707a10 */ /* 0x000fe20007ffe0ff */
[----:B------:R-:W-:Y:S01]  /*0090*/  UIADD3 UR5, UR10, -0x40, URZ ;  /* 0xffffffc00a057890 */ /* 0x000fe2000fffe03f */
[----:B------:R-:W-:Y:S01]  /*00a0*/  SHF.R.S32.HI R0, RZ, 0x1f, R3 ;  /* 0x0000001fff007819 */ /* 0x000fe20000011403 */
[----:B------:R-:W-:Y:S01]  /*00b0*/  ULDC.64 UR12, c[0x0][0x118] ;  /* 0x00004600000c7ab9 */ /* 0x000fe20000000a00 */
[----:B------:R-:W-:Y:S01]  /*00c0*/  IMAD.MOV.U32 R26, RZ, RZ, RZ ;  /* 0x000000ffff1a7224 */ /* 0x000fe200078e00ff */
[----:B------:R-:W-:Y:S01]  /*00d0*/  UIADD3 UR4, UR10, -0x80, URZ ;  /* 0xffffff800a047890 */ /* 0x000fe2000fffe03f */
[----:B------:R-:W-:Y:S01]  /*00e0*/  LEA.HI R0, R0, R3, RZ, 0x5 ;  /* 0x0000000300007211 */ /* 0x000fe200078f28ff */
[----:B------:R-:W-:-:S02]  /*00f0*/  IMAD.MOV.U32 R28, RZ, RZ, RZ ;  /* 0x000000ffff1c7224 */ /* 0x000fc400078e00ff */
[----:B------:R-:W-:Y:S01]  /*0100*/  IMAD.MOV.U32 R30, RZ, RZ, RZ ;  /* 0x000000ffff1e7224 */ /* 0x000fe200078e00ff */
[----:B------:R-:W-:Y:S01]  /*0110*/  SHF.R.S32.HI R4, RZ, 0x5, R0 ;  /* 0x00000005ff047819 */ /* 0x000fe20000011400 */
[----:B------:R-:W-:Y:S02]  /*0120*/  IMAD.MOV.U32 R32, RZ, RZ, RZ ;  /* 0x000000ffff207224 */ /* 0x000fe400078e00ff */
[----:B------:R-:W-:Y:S02]  /*0130*/  IMAD.MOV.U32 R34, RZ, RZ, RZ ;  /* 0x000000ffff227224 */ /* 0x000fe400078e00ff */
[----:B------:R-:W-:Y:S01]  /*0140*/  IMAD.SHL.U32 R4, R4, 0x8, RZ ;  /* 0x0000000804047824 */ /* 0x000fe200078e00ff */
[----:B-1----:R-:W-:-:S04]  /*0150*/  IABS R2, R5 ;  /* 0x0000000500027213 */ /* 0x002fc80000000000 */
[-C--:B------:R-:W-:Y:S02]  /*0160*/  IABS R6, R4.reuse ;  /* 0x0000000400067213 */ /* 0x080fe40000000000 */
[----:B------:R-:W-:Y:S01]  /*0170*/  IABS R0, R4 ;  /* 0x0000000400007213 */ /* 0x000fe20000000000 */
[----:B--2---:R-:W-:Y:S01]  /*0180*/  IMAD.SHL.U32 R76, R73, 0x8, RZ ;  /* 0x00000008494c7824 */ /* 0x004fe200078e00ff */
[----:B------:R-:W1:Y:S01]  /*0190*/  I2F.RP R7, R6 ;  /* 0x0000000600077306 */ /* 0x000e620000209400 */
[--C-:B------:R-:W-:Y:S02]  /*01a0*/  SHF.R.U32.HI R72, RZ, 0x2, R73.reuse ;  /* 0x00000002ff487819 */ /* 0x100fe40000011649 */
[----:B------:R-:W-:Y:S01]  /*01b0*/  IMAD.MOV R0, RZ, RZ, -R0 ;  /* 0x000000ffff007224 */ /* 0x000fe200078e0a00 */
[C---:B------:R-:W-:Y:S02]  /*01c0*/  LOP3.LUT R86, R76.reuse, 0x38, RZ, 0xc0, !PT ;  /* 0x000000384c567812 */ /* 0x040fe400078ec0ff */
[----:B------:R-:W-:-:S02]  /*01d0*/  LOP3.LUT R85, R76, 0x38, R73, 0x48, !PT ;  /* 0x000000384c557812 */ /* 0x000fc400078e4849 */
[----:B------:R-:W-:Y:S02]  /*01e0*/  SGXT.U32 R72, R72, 0x5 ;  /* 0x000000054848781a */ /* 0x000fe40000000000 */
[----:B------:R-:W-:Y:S02]  /*01f0*/  SHF.R.U32.HI R75, RZ, 0x5, R73 ;  /* 0x00000005ff4b7819 */ /* 0x000fe40000011649 */
[----:B------:R-:W-:Y:S02]  /*0200*/  LOP3.LUT R87, R72, 0x20, RZ, 0xfc, !PT ;  /* 0x0000002048577812 */ /* 0x000fe400078efcff */
[----:B------:R-:W-:Y:S01]  /*0210*/  SGXT.U32 R75, R75, 0x2 ;  /* 0x000000024b4b781a */ /* 0x000fe20000000000 */
[----:B-1----:R-:W1:Y:S01]  /*0220*/  MUFU.RCP R8, R7 ;  /* 0x0000000700087308 */ /* 0x002e620000001000 */
[----:B------:R-:W-:-:S03]  /*0230*/  LOP3.LUT R107, R73, 0x1f, RZ, 0xc0, !PT ;  /* 0x0000001f496b7812 */ /* 0x000fc600078ec0ff */
[----:B------:R-:W-:Y:S01]  /*0240*/  IMAD.SHL.U32 R74, R75, 0x10, RZ ;  /* 0x000000104b4a7824 */ /* 0x000fe200078e00ff */
[----:B-1----:R-:W-:-:S04]  /*0250*/  IADD3 R8, R8, 0xffffffe, RZ ;  /* 0x0ffffffe08087810 */ /* 0x002fc80007ffe0ff */
[----:B------:R-:W1:Y:S02]  /*0260*/  F2I.FTZ.U32.TRUNC.NTZ R9, R8 ;  /* 0x0000000800097305 */ /* 0x000e64000021f000 */
[----:B-1----:R-:W-:Y:S02]  /*0270*/  IMAD.MOV R3, RZ, RZ, -R9 ;  /* 0x000000ffff037224 */ /* 0x002fe400078e0a09 */
[----:B------:R-:W-:Y:S02]  /*0280*/  IMAD.MOV.U32 R8, RZ, RZ, RZ ;  /* 0x000000ffff087224 */ /* 0x000fe400078e00ff */
[----:B------:R-:W-:-:S04]  /*0290*/  IMAD R3, R3, R6, RZ ;  /* 0x0000000603037224 */ /* 0x000fc800078e02ff */
[----:B------:R-:W-:-:S06]  /*02a0*/  IMAD.HI.U32 R3, R9, R3, R8 ;  /* 0x0000000309037227 */ /* 0x000fcc00078e0008 */
[----:B------:R-:W-:-:S04]  /*02b0*/  IMAD.HI.U32 R3, R3, R2, RZ ;  /* 0x0000000203037227 */ /* 0x000fc800078e00ff */
[----:B------:R-:W-:Y:S01]  /*02c0*/  IMAD R7, R3, R0, R2 ;  /* 0x0000000003077224 */ /* 0x000fe200078e0202 */
[----:B------:R-:W-:-:S04]  /*02d0*/  LOP3.LUT R0, R5, R4, RZ, 0x3c, !PT ;  /* 0x0000000405007212 */ /* 0x000fc800078e3cff */
[----:B------:R-:W-:Y:S02]  /*02e0*/  ISETP.GT.U32.AND P1, PT, R6, R7, PT ;  /* 0x000000070600720c */ /* 0x000fe40003f24070 */
[----:B------:R-:W-:Y:S01]  /*02f0*/  ISETP.GE.AND P0, PT, R0, RZ, PT ;  /* 0x000000ff0000720c */ /* 0x000fe20003f06270 */
[----:B------:R-:W-:-:S10]  /*0300*/  IMAD.MOV.U32 R0, RZ, RZ, c[0x0][0x178] ;  /* 0x00005e00ff007624 */ /* 0x000fd400078e00ff */
[----:B------:R-:W-:Y:S01]  /*0310*/  @!P1 IMAD.IADD R7, R7, 0x1, -R6 ;  /* 0x0000000107079824 */ /* 0x000fe200078e0a06 */
[----:B------:R-:W-:Y:S02]  /*0320*/  @!P1 IADD3 R3, R3, 0x1, RZ ;  /* 0x0000000103039810 */ /* 0x000fe40007ffe0ff */
[----:B------:R-:W-:Y:S02]  /*0330*/  ISETP.NE.AND P1, PT, R4, RZ, PT ;  /* 0x000000ff0400720c */ /* 0x000fe40003f25270 */
[----:B------:R-:W-:-:S13]  /*0340*/  ISETP.GE.U32.AND P2, PT, R7, R6, PT ;  /* 0x000000060700720c */ /* 0x000fda0003f46070 */
[----:B------:R-:W-:-:S05]  /*0350*/  @P2 IADD3 R3, R3, 0x1, RZ ;  /* 0x0000000103032810 */ /* 0x000fca0007ffe0ff */
[----:B------:R-:W-:Y:S01]  /*0360*/  IMAD.MOV.U32 R6, RZ, RZ, R3 ;  /* 0x000000ffff067224 */ /* 0x000fe200078e0003 */
[----:B------:R-:W-:-:S03]  /*0370*/  IADD3 R3, R0, 0x7f, RZ ;  /* 0x0000007f00037810 */ /* 0x000fc60007ffe0ff */
[----:B------:R-:W-:Y:S01]  /*0380*/  @!P0 IMAD.MOV R6, RZ, RZ, -R6 ;  /* 0x000000ffff068224 */ /* 0x000fe200078e0a06 */
[----:B------:R-:W-:Y:S02]  /*0390*/  @!P1 LOP3.LUT R6, RZ, R4, RZ, 0x33, !PT ;  /* 0x00000004ff069212 */ /* 0x000fe400078e33ff */
[----:B------:R-:W-:-:S03]  /*03a0*/  SHF.R.S32.HI R0, RZ, 0x1f, R3 ;  /* 0x0000001fff007819 */ /* 0x000fc60000011403 */
[----:B------:R-:W-:Y:S01]  /*03b0*/  IMAD.SHL.U32 R71, R6, 0x8, RZ ;  /* 0x0000000806477824 */ /* 0x000fe200078e00ff */
[----:B------:R-:W-:Y:S01]  /*03c0*/  LEA.HI R0, R0, R3, RZ, 0x7 ;  /* 0x0000000300007211 */ /* 0x000fe200078f38ff */
[----:B------:R-:W-:-:S03]  /*03d0*/  IMAD.MOV R6, RZ, RZ, -R6 ;  /* 0x000000ffff067224 */ /* 0x000fc600078e0a06 */
[----:B------:R-:W-:Y:S01]  /*03e0*/  LEA.HI.SX32 R3, R0, -R71, 0x19 ;  /* 0x8000004700037211 */ /* 0x000fe200078fcaff */
[----:B------:R-:W-:-:S03]  /*03f0*/  IMAD R6, R4, R6, R5 ;  /* 0x0000000604067224 */ /* 0x000fc600078e0205 */
[----:B------:R-:W-:Y:S02]  /*0400*/  IMNMX R3, R3, 0x8, PT ;  /* 0x0000000803037817 */ /* 0x000fe40003800200 */
[----:B------:R-:W-:Y:S02]  /*0410*/  IABS R9, R6 ;  /* 0x0000000600097213 */ /* 0x000fe40000000000 */
[-C--:B------:R-:W-:Y:S02]  /*0420*/  IABS R2, R3.reuse ;  /* 0x0000000300027213 */ /* 0x080fe40000000000 */
[----:B------:R-:W-:Y:S02]  /*0430*/  LOP3.LUT R8, R6, R3, RZ, 0x3c, !PT ;  /* 0x0000000306087212 */ /* 0x000fe400078e3cff */
[----:B------:R-:W1:Y:S02]  /*0440*/  I2F.RP R7, R2 ;  /* 0x0000000200077306 */ /* 0x000e640000209400 */
[----:B------:R-:W-:-:S06]  /*0450*/  ISETP.GE.AND P0, PT, R8, RZ, PT ;  /* 0x000000ff0800720c */ /* 0x000fcc0003f06270 */
[----:B-1----:R-:W1:Y:S02]  /*0460*/  MUFU.RCP R10, R7 ;  /* 0x00000007000a7308 */ /* 0x002e640000001000 */
[----:B-1----:R-:W-:-:S06]  /*0470*/  IADD3 R10, R10, 0xffffffe, RZ ;  /* 0x0ffffffe0a0a7810 */ /* 0x002fcc0007ffe0ff */
[----:B------:R-:W1:Y:S02]  /*0480*/  F2I.FTZ.U32.TRUNC.NTZ R11, R10 ;  /* 0x0000000a000b7305 */ /* 0x000e64000021f000 */
[----:B-1----:R-:W-:Y:S02]  /*0490*/  IMAD.MOV R0, RZ, RZ, -R11 ;  /* 0x000000ffff007224 */ /* 0x002fe400078e0a0b */
[----:B------:R-:W-:Y:S02]  /*04a0*/  IMAD.MOV.U32 R10, RZ, RZ, RZ ;  /* 0x000000ffff0a7224 */ /* 0x000fe400078e00ff */
[----:B------:R-:W-:Y:S01]  /*04b0*/  IMAD R4, R0, R2, RZ ;  /* 0x0000000200047224 */ /* 0x000fe200078e02ff */
[----:B------:R-:W-:-:S03]  /*04c0*/  IABS R0, R3 ;  /* 0x0000000300007213 */ /* 0x000fc60000000000 */
[----:B------:R-:W-:-:S04]  /*04d0*/  IMAD.HI.U32 R4, R11, R4, R10 ;  /* 0x000000040b047227 */ /* 0x000fc800078e000a */
[----:B------:R-:W-:Y:S02]  /*04e0*/  IMAD.MOV R0, RZ, RZ, -R0 ;  /* 0x000000ffff007224 */ /* 0x000fe400078e0a00 */
[----:B------:R-:W-:Y:S01]  /*04f0*/  IMAD.HI.U32 R70, R4, R9, RZ ;  /* 0x0000000904467227 */ /* 0x000fe200078e00ff */
[----:B------:R-:W-:-:S03]  /*0500*/  IABS R4, c[0x0][0x178] ;  /* 0x00005e0000047a13 */ /* 0x000fc60000000000 */
[----:B------:R-:W-:Y:S01]  /*0510*/  IMAD R9, R70, R0, R9 ;  /* 0x0000000046097224 */ /* 0x000fe200078e0209 */
[----:B------:R-:W1:Y:S01]  /*0520*/  I2F.RP R7, R4 ;  /* 0x0000000400077306 */ /* 0x000e620000209400 */
[----:B------:R-:W-:-:S03]  /*0530*/  IABS R0, c[0x0][0x17c] ;  /* 0x00005f0000007a13 */ /* 0x000fc60000000000 */
[----:B------:R-:W-:-:S04]  /*0540*/  ISETP.GT.U32.AND P1, PT, R2, R9, PT ;  /* 0x000000090200720c */ /* 0x000fc80003f24070 */
[----:B------:R-:W2:Y:S09]  /*0550*/  I2F.RP R5, R0 ;  /* 0x0000000000057306 */ /* 0x000eb20000209400 */
[----:B------:R-:W-:Y:S01]  /*0560*/  @!P1 IMAD.IADD R9, R9, 0x1, -R2 ;  /* 0x0000000109099824 */ /* 0x000fe200078e0a02 */
[----:B------:R-:W-:-:S02]  /*0570*/  @!P1 IADD3 R70, R70, 0x1, RZ ;  /* 0x0000000146469810 */ /* 0x000fc40007ffe0ff */
[----:B------:R-:W-:Y:S02]  /*0580*/  ISETP.NE.AND P1, PT, R3, RZ, PT ;  /* 0x000000ff0300720c */ /* 0x000fe40003f25270 */
[----:B------:R-:W-:Y:S02]  /*0590*/  ISETP.GE.U32.AND P2, PT, R9, R2, PT ;  /* 0x000000020900720c */ /* 0x000fe40003f46070 */
[----:B-1----:R-:W1:Y:S08]  /*05a0*/  MUFU.RCP R2, R7 ;  /* 0x0000000700027308 */ /* 0x002e700000001000 */
[----:B--2---:R-:W2:Y:S03]  /*05b0*/  MUFU.RCP R10, R5 ;  /* 0x00000005000a7308 */ /* 0x004ea60000001000 */
[----:B------:R-:W-:-:S02]  /*05c0*/  @P2 IADD3 R70, R70, 0x1, RZ ;  /* 0x0000000146462810 */ /* 0x000fc40007ffe0ff */
[----:B-1----:R-:W-:-:S03]  /*05d0*/  IADD3 R8, R2, 0xffffffe, RZ ;  /* 0x0ffffffe02087810 */ /* 0x002fc60007ffe0ff */
[----:B------:R-:W-:Y:S01]  /*05e0*/  @!P0 IMAD.MOV R70, RZ, RZ, -R70 ;  /* 0x000000ffff468224 */ /* 0x000fe200078e0a46 */
[----:B------:R-:W-:Y:S01]  /*05f0*/  @!P1 LOP3.LUT R70, RZ, R3, RZ, 0x33, !PT ;  /* 0x00000003ff469212 */ /* 0x000fe200078e33ff */
[----:B------:R-:W1:Y:S01]  /*0600*/  F2I.FTZ.U32.TRUNC.NTZ R9, R8 ;  /* 0x0000000800097305 */ /* 0x000e62000021f000 */
[----:B------:R-:W-:-:S03]  /*0610*/  ISETP.GT.AND P1, PT, R112, 0x3f, PT ;  /* 0x0000003f7000780c */ /* 0x000fc60003f24270 */
[----:B------:R-:W-:Y:S01]  /*0620*/  IMAD.MOV R2, RZ, RZ, -R70 ;  /* 0x000000ffff027224 */ /* 0x000fe200078e0a46 */
[----:B--2---:R-:W-:Y:S02]  /*0630*/  IADD3 R10, R10, 0xffffffe, RZ ;  /* 0x0ffffffe0a0a7810 */ /* 0x004fe40007ffe0ff */
[----:B------:R-:W-:Y:S01]  /*0640*/  ISETP.GE.AND P0, PT, R86, c[0x0][0x180], PT ;  /* 0x0000600056007a0c */ /* 0x000fe20003f06270 */
[----:B------:R-:W-:Y:S01]  /*0650*/  IMAD R6, R3, R2, R6 ;  /* 0x0000000203067224 */ /* 0x000fe200078e0206 */
[----:B------:R-:W-:Y:S01]  /*0660*/  SHF.R.U32.HI R2, RZ, 0x3, R73 ;  /* 0x00000003ff027819 */ /* 0x000fe20000011649 */
[----:B------:R-:W2:Y:S01]  /*0670*/  F2I.FTZ.U32.TRUNC.NTZ R11, R10 ;  /* 0x0000000a000b7305 */ /* 0x000ea2000021f000 */
[----:B------:R-:W-:Y:S01]  /*0680*/  SEL R5, RZ, 0x10, !P1 ;  /* 0x00000010ff057807 */ /* 0x000fe20004800000 */
[----:B------:R-:W-:Y:S01]  /*0690*/  IMAD.IADD R71, R71, 0x1, R6 ;  /* 0x0000000147477824 */ /* 0x000fe200078e0206 */
[----:B------:R-:W-:-:S03]  /*06a0*/  SGXT.U32 R2, R2, 0x4 ;  /* 0x000000040202781a */ /* 0x000fc60000000000 */
[----:B------:R-:W-:Y:S01]  /*06b0*/  IMAD.SHL.U32 R71, R71, 0x80, RZ ;  /* 0x0000008047477824 */ /* 0x000fe200078e00ff */
[C---:B------:R-:W-:Y:S01]  /*06c0*/  LOP3.LUT R84, R2.reuse, 0x10, RZ, 0xfc, !PT ;  /* 0x0000001002547812 */ /* 0x040fe200078efcff */
[----:B-1----:R-:W-:Y:S01]  /*06d0*/  IMAD.MOV R3, RZ, RZ, -R9 ;  /* 0x000000ffff037224 */ /* 0x002fe200078e0a09 */
[----:B------:R-:W-:Y:S01]  /*06e0*/  LOP3.LUT R24, R2, 0x20, RZ, 0xfc, !PT ;  /* 0x0000002002187812 */ /* 0x000fe200078efcff */
[----:B------:R-:W-:Y:S01]  /*06f0*/  IMAD.MOV.U32 R8, RZ, RZ, RZ ;  /* 0x000000ffff087224 */ /* 0x000fe200078e00ff */
[----:B------:R-:W-:Y:S01]  /*0700*/  LOP3.LUT R6, R71, R2, RZ, 0xfc, !PT ;  /* 0x0000000247067212 */ /* 0x000fe200078efcff */
[----:B------:R-:W-:Y:S01]  /*0710*/  IMAD R18, R3, R4, RZ ;  /* 0x0000000403127224 */ /* 0x000fe200078e02ff */
[----:B------:R-:W-:Y:S01]  /*0720*/  LOP3.LUT R23, R71, 0x10, R2, 0xfe, !PT ;  /* 0x0000001047177812 */ /* 0x000fe200078efe02 */
[----:B------:R-:W-:Y:S01]  /*0730*/  IMAD R84, R84, 0x40, R85 ;  /* 0x0000004054547824 */ /* 0x000fe200078e0255 */
[----:B------:R-:W-:Y:S01]  /*0740*/  IABS R7, R6 ;  /* 0x0000000600077213 */ /* 0x000fe20000000000 */
[----:B------:R-:W-:Y:S01]  /*0750*/  IMAD.HI.U32 R18, R9, R18, R8 ;  /* 0x0000001209127227 */ /* 0x000fe200078e0008 */
[----:B------:R-:W-:-:S02]  /*0760*/  ISETP.GE.AND P3, PT, R23, RZ, PT ;  /* 0x000000ff1700720c */ /* 0x000fc40003f66270 */
[----:B------:R-:W-:Y:S01]  /*0770*/  ISETP.GE.AND P6, PT, R6, RZ, PT ;  /* 0x000000ff0600720c */ /* 0x000fe20003fc6270 */
[----:B--2---:R-:W-:Y:S01]  /*0780*/  IMAD.MOV R9, RZ, RZ, -R11 ;  /* 0x000000ffff097224 */ /* 0x004fe200078e0a0b */
[----:B------:R-:W-:Y:S01]  /*0790*/  IABS R23, R23 ;  /* 0x0000001700177213 */ /* 0x000fe20000000000 */
[----:B------:R-:W-:Y:S01]  /*07a0*/  IMAD.HI.U32 R3, R18, R7, RZ ;  /* 0x0000000712037227 */ /* 0x000fe200078e00ff */
[----:B------:R-:W-:Y:S02]  /*07b0*/  SEL R8, R5, RZ, !P0 ;  /* 0x000000ff05087207 */ /* 0x000fe40004000000 */
[C-C-:B------:R-:W-:Y:S01]  /*07c0*/  LOP3.LUT R12, R71.reuse, 0x30, R2.reuse, 0xfe, !PT ;  /* 0x00000030470c7812 */ /* 0x140fe200078efe02 */
[----:B------:R-:W-:Y:S01]  /*07d0*/  IMAD.MOV R3, RZ, RZ, -R3 ;  /* 0x000000ffff037224 */ /* 0x000fe200078e0a03 */
[----:B------:R-:W-:Y:S01]  /*07e0*/  ISETP.NE.U32.AND P1, PT, R8, RZ, PT ;  /* 0x000000ff0800720c */ /* 0x000fe20003f25070 */
[----:B------:R-:W-:Y:S01]  /*07f0*/  IMAD.HI.U32 R15, R18, R23, RZ ;  /* 0x00000017120f7227 */ /* 0x000fe200078e00ff */
[----:B------:R-:W-:-:S02]  /*0800*/  LOP3.LUT R8, R71, 0x50, R2, 0xfe, !PT ;  /* 0x0000005047087812 */ /* 0x000fc400078efe02 */
[----:B------:R-:W-:Y:S01]  /*0810*/  LOP3.LUT R16, R71, 0x20, R2, 0xfe, !PT ;  /* 0x0000002047107812 */ /* 0x000fe200078efe02 */
[C---:B------:R-:W-:Y:S01]  /*0820*/  IMAD R6, R4.reuse, R3, R7 ;  /* 0x0000000304067224 */ /* 0x040fe200078e0207 */
[----:B------:R-:W-:Y:S01]  /*0830*/  IABS R3, R8 ;  /* 0x0000000800037213 */ /* 0x000fe20000000000 */
[----:B------:R-:W-:Y:S01]  /*0840*/  IMAD R14, R9, R0, RZ ;  /* 0x00000000090e7224 */ /* 0x000fe200078e02ff */
[----:B------:R-:W-:Y:S01]  /*0850*/  IABS R19, R12 ;  /* 0x0000000c00137213 */ /* 0x000fe20000000000 */
[----:B------:R-:W-:Y:S01]  /*0860*/  IMAD.MOV.U32 R10, RZ, RZ, RZ ;  /* 0x000000ffff0a7224 */ /* 0x000fe200078e00ff */
[----:B------:R-:W-:Y:S01]  /*0870*/  ISETP.GT.U32.AND P2, PT, R4, R6, PT ;  /* 0x000000060400720c */ /* 0x000fe20003f44070 */
[----:B------:R-:W-:Y:S01]  /*0880*/  IMAD.MOV R15, RZ, RZ, -R15 ;  /* 0x000000ffff0f7224 */ /* 0x000fe200078e0a0f */
[----:B------:R-:W-:Y:S01]  /*0890*/  LOP3.LUT R9, R76, 0x18, RZ, 0xc0, !PT ;  /* 0x000000184c097812 */ /* 0x000fe200078ec0ff */
[----:B------:R-:W-:Y:S01]  /*08a0*/  IMAD.HI.U32 R14, R11, R14, R10 ;  /* 0x0000000e0b0e7227 */ /* 0x000fe200078e000a */
[----:B------:R-:W-:-:S02]  /*08b0*/  LOP3.LUT R10, R71, 0x40, R2, 0xfe, !PT ;  /* 0x00000040470a7812 */ /* 0x000fc400078efe02 */
[----:B------:R-:W-:Y:S01]  /*08c0*/  IABS R21, R16 ;  /* 0x0000001000157213 */ /* 0x000fe20000000000 */
[----:B------:R-:W-:Y:S01]  /*08d0*/  IMAD R15, R4, R15, R23 ;  /* 0x0000000f040f7224 */ /* 0x000fe200078e0217 */
[----:B------:R-:W-:Y:S01]  /*08e0*/  IABS R17, R10 ;  /* 0x0000000a00117213 */ /* 0x000fe20000000000 */
[----:B------:R-:W-:Y:S01]  /*08f0*/  IMAD.HI.U32 R7, R18, R3, RZ ;  /* 0x0000000312077227 */ /* 0x000fe200078e00ff */
[----:B------:R-:W-:Y:S02]  /*0900*/  LOP3.LUT R82, R2, 0x30, RZ, 0xfc, !PT ;  /* 0x0000003002527812 */ /* 0x000fe400078efcff */
[----:B------:R-:W-:Y:S01]  /*0910*/  ISETP.GT.U32.AND P0, PT, R4, R15, PT ;  /* 0x0000000f0400720c */ /* 0x000fe20003f04070 */
[----:B------:R-:W-:Y:S01]  /*0920*/  @!P2 IMAD.IADD R6, R6, 0x1, -R4 ;  /* 0x000000010606a824 */ /* 0x000fe200078e0a04 */
[----:B------:R-:W-:Y:S01]  /*0930*/  LOP3.LUT R22, R2, 0x40, RZ, 0xfc, !PT ;  /* 0x0000004002167812 */ /* 0x000fe200078efcff */
[----:B------:R-:W-:Y:S01]  /*0940*/  IMAD.HI.U32 R11, R18, R19, RZ ;  /* 0x00000013120b7227 */ /* 0x000fe200078e00ff */
[----:B------:R-:W-:-:S02]  /*0950*/  LOP3.LUT R80, R2, 0x50, RZ, 0xfc, !PT ;  /* 0x0000005002507812 */ /* 0x000fc400078efcff */
[----:B------:R-:W-:Y:S01]  /*0960*/  ISETP.GT.U32.AND P2, PT, R4, R6, PT ;  /* 0x000000060400720c */ /* 0x000fe20003f44070 */
[----:B------:R-:W-:Y:S01]  /*0970*/  IMAD R70, R70, 0x20, R9 ;  /* 0x0000002046467824 */ /* 0x000fe200078e0209 */
[----:B------:R-:W-:Y:S01]  /*0980*/  LOP3.LUT R20, R2, 0x60, RZ, 0xfc, !PT ;  /* 0x0000006002147812 */ /* 0x000fe200078efcff */
[----:B------:R-:W-:Y:S01]  /*0990*/  IMAD.HI.U32 R9, R18, R17, RZ ;  /* 0x0000001112097227 */ /* 0x000fe200078e00ff */
[----:B------:R-:W-:Y:S02]  /*09a0*/  LOP3.LUT R78, R2, 0x70, RZ, 0xfc, !PT ;  /* 0x00000070024e7812 */ /* 0x000fe400078efcff */
[----:B------:R-:W-:Y:S01]  /*09b0*/  LOP3.LUT R76, R76, 0x18, R73, 0x48, !PT ;  /* 0x000000184c4c7812 */ /* 0x000fe200078e4849 */
[----:B------:R-:W-:Y:S02]  /*09c0*/  IMAD.MOV R7, RZ, RZ, -R7 ;  /* 0x000000ffff077224 */ /* 0x000fe400078e0a07 */
[----:B------:R-:W-:-:S04]  /*09d0*/  IMAD.HI.U32 R13, R18, R21, RZ ;  /* 0x00000015120d7227 */ /* 0x000fc800078e00ff */
[----:B------:R-:W-:Y:S02]  /*09e0*/  IMAD.MOV R11, RZ, RZ, -R11 ;  /* 0x000000ffff0b7224 */ /* 0x000fe400078e0a0b */
[----:B------:R-:W-:Y:S02]  /*09f0*/  IMAD.MOV R9, RZ, RZ, -R9 ;  /* 0x000000ffff097224 */ /* 0x000fe400078e0a09 */
[C---:B------:R-:W-:Y:S01]  /*0a00*/  IMAD R7, R4.reuse, R7, R3 ;  /* 0x0000000704077224 */ /* 0x040fe200078e0203 */
[----:B------:R-:W-:Y:S01]  /*0a10*/  LOP3.LUT R3, R71, 0x60, R2, 0xfe, !PT ;  /* 0x0000006047037812 */ /* 0x000fe200078efe02 */
[----:B------:R-:W-:Y:S02]  /*0a20*/  IMAD.MOV R13, RZ, RZ, -R13 ;  /* 0x000000ffff0d7224 */ /* 0x000fe400078e0a0d */
[C---:B------:R-:W-:Y:S02]  /*0a30*/  IMAD R11, R4.reuse, R11, R19 ;  /* 0x0000000b040b7224 */ /* 0x040fe400078e0213 */
[C---:B------:R-:W-:Y:S01]  /*0a40*/  IMAD R9, R4.reuse, R9, R17 ;  /* 0x0000000904097224 */ /* 0x040fe200078e0211 */
[----:B------:R-:W-:Y:S01]  /*0a50*/  IABS R17, R3 ;  /* 0x0000000300117213 */ /* 0x000fe20000000000 */
[----:B------:R-:W-:Y:S01]  /*0a60*/  @!P0 IMAD.IADD R15, R15, 0x1, -R4 ;  /* 0x000000010f0f8824 */ /* 0x000fe200078e0a04 */
[C---:B------:R-:W-:Y:S01]  /*0a70*/  ISETP.GT.U32.AND P5, PT, R4.reuse, R11, PT ;  /* 0x0000000b0400720c */ /* 0x040fe20003fa4070 */
[----:B------:R-:W-:Y:S01]  /*0a80*/  IMAD R13, R4, R13, R21 ;  /* 0x0000000d040d7224 */ /* 0x000fe200078e0215 */
[----:B------:R-:W-:Y:S01]  /*0a90*/  IABS R21, R70 ;  /* 0x0000004600157213 */ /* 0x000fe20000000000 */
[----:B------:R-:W-:Y:S01]  /*0aa0*/  IMAD.HI.U32 R19, R18, R17, RZ ;  /* 0x0000001112137227 */ /* 0x000fe200078e00ff */
[----:B------:R-:W-:-:S02]  /*0ab0*/  ISETP.GT.U32.AND P0, PT, R4, R15, PT ;  /* 0x0000000f0400720c */ /* 0x000fc40003f04070 */
[----:B------:R-:W-:Y:S01]  /*0ac0*/  ISETP.GT.U32.AND P4, PT, R4, R13, PT ;  /* 0x0000000d0400720c */ /* 0x000fe20003f84070 */
[----:B------:R-:W-:Y:S01]  /*0ad0*/  @!P2 IMAD.IADD R6, R6, 0x1, -R4 ;  /* 0x000000010606a824 */ /* 0x000fe200078e0a04 */
[----:B------:R-:W-:Y:S01]  /*0ae0*/  ISETP.GT.U32.AND P2, PT, R4, R9, PT ;  /* 0x000000090400720c */ /* 0x000fe20003f44070 */
[----:B------:R-:W-:Y:S02]  /*0af0*/  IMAD.MOV R19, RZ, RZ, -R19 ;  /* 0x000000ffff137224 */ /* 0x000fe400078e0a13 */
[--C-:B------:R-:W-:Y:S02]  /*0b00*/  IMAD R83, R24, 0x40, R85.reuse ;  /* 0x0000004018537824 */ /* 0x100fe400078e0255 */
[--C-:B------:R-:W-:Y:S02]  /*0b10*/  IMAD R82, R82, 0x40, R85.reuse ;  /* 0x0000004052527824 */ /* 0x100fe400078e0255 */
[--C-:B------:R-:W-:Y:S02]  /*0b20*/  IMAD R81, R22, 0x40, R85.reuse ;  /* 0x0000004016517824 */ /* 0x100fe400078e0255 */
[----:B------:R-:W-:-:S02]  /*0b30*/  IMAD R80, R80, 0x40, R85 ;  /* 0x0000004050507824 */ /* 0x000fc400078e0255 */
[--C-:B------:R-:W-:Y:S02]  /*0b40*/  IMAD R79, R20, 0x40, R85.reuse ;  /* 0x00000040144f7824 */ /* 0x100fe400078e0255 */
[--C-:B------:R-:W-:Y:S02]  /*0b50*/  IMAD R78, R78, 0x40, R85.reuse ;  /* 0x000000404e4e7824 */ /* 0x100fe400078e0255 */
[----:B------:R-:W-:Y:S01]  /*0b60*/  IMAD R85, R2, 0x40, R85 ;  /* 0x0000004002557824 */ /* 0x000fe200078e0255 */
[----:B------:R-:W-:Y:S01]  /*0b70*/  LOP3.LUT R2, R71, 0x70, R2, 0xfe, !PT ;  /* 0x0000007047027812 */ /* 0x000fe200078efe02 */
[C---:B------:R-:W-:Y:S02]  /*0b80*/  IMAD R19, R4.reuse, R19, R17 ;  /* 0x0000001304137224 */ /* 0x040fe400078e0211 */
[----:B------:R-:W-:Y:S01]  /*0b90*/  @!P6 IMAD.MOV R6, RZ, RZ, -R6 ;  /* 0x000000ffff06e224 */ /* 0x000fe200078e0a06 */
[C---:B------:R-:W-:Y:S01]  /*0ba0*/  ISETP.GT.U32.AND P6, PT, R4.reuse, R7, PT ;  /* 0x000000070400720c */ /* 0x040fe20003fc4070 */
[--C-:B------:R-:W-:Y:S01]  /*0bb0*/  @!P5 IMAD.IADD R11, R11, 0x1, -R4.reuse ;  /* 0x000000010b0bd824 */ /* 0x100fe200078e0a04 */
[----:B------:R-:W-:Y:S01]  /*0bc0*/  IABS R17, R2 ;  /* 0x0000000200117213 */ /* 0x000fe20000000000 */
[--C-:B------:R-:W-:Y:S01]  /*0bd0*/  @!P0 IMAD.IADD R15, R15, 0x1, -R4.reuse ;  /* 0x000000010f0f8824 */ /* 0x100fe200078e0a04 */
[----:B------:R-:W-:Y:S01]  /*0be0*/  ISETP.GT.U32.AND P0, PT, R4, R19, PT ;  /* 0x000000130400720c */ /* 0x000fe20003f04070 */
[--C-:B------:R-:W-:Y:S01]  /*0bf0*/  @!P4 IMAD.IADD R13, R13, 0x1, -R4.reuse ;  /* 0x000000010d0dc824 */ /* 0x100fe200078e0a04 */
[----:B------:R-:W-:Y:S01]  /*0c00*/  ISETP.GE.AND P4, PT, R16, RZ, PT ;  /* 0x000000ff1000720c */ /* 0x000fe20003f86270 */
[----:B------:R-:W-:Y:S01]  /*0c10*/  @!P2 IMAD.IADD R9, R9, 0x1, -R4 ;  /* 0x000000010909a824 */ /* 0x000fe200078e0a04 */
[----:B------:R-:W-:Y:S01]  /*0c20*/  ISETP.GT.U32.AND P2, PT, R4, R11, PT ;  /* 0x0000000b0400720c */ /* 0x000fe20003f44070 */
[----:B------:R-:W-:Y:S01]  /*0c30*/  IMAD.HI.U32 R16, R18, R17, RZ ;  /* 0x0000001112107227 */ /* 0x000fe200078e00ff */
[----:B------:R-:W-:-:S03]  /*0c40*/  ISETP.GT.U32.AND P5, PT, R4, R13, PT ;  /* 0x0000000d0400720c */ /* 0x000fc60003fa4070 */
[----:B------:R-:W-:Y:S02]  /*0c50*/  IMAD.MOV R16, RZ, RZ, -R16 ;  /* 0x000000ffff107224 */ /* 0x000fe400078e0a10 */
[--C-:B------:R-:W-:Y:S01]  /*0c60*/  @!P6 IMAD.IADD R7, R7, 0x1, -R4.reuse ;  /* 0x000000010707e824 */ /* 0x100fe200078e0a04 */
[C---:B------:R-:W-:Y:S01]  /*0c70*/  ISETP.GT.U32.AND P6, PT, R4.reuse, R9, PT ;  /* 0x000000090400720c */ /* 0x040fe20003fc4070 */
[C---:B------:R-:W-:Y:S02]  /*0c80*/  IMAD R17, R4.reuse, R16, R17 ;  /* 0x0000001004117224 */ /* 0x040fe400078e0211 */
[--C-:B------:R-:W-:Y:S01]  /*0c90*/  @!P0 IMAD.IADD R19, R19, 0x1, -R4.reuse ;  /* 0x0000000113138824 */ /* 0x100fe200078e0a04 */
[C---:B------:R-:W-:Y:S01]  /*0ca0*/  ISETP.GT.U32.AND P0, PT, R4.reuse, R7, PT ;  /* 0x000000070400720c */ /* 0x040fe20003f04070 */
[----:B------:R-:W-:Y:S01]  /*0cb0*/  @!P2 IMAD.IADD R11, R11, 0x1, -R4 ;  /* 0x000000010b0ba824 */ /* 0x000fe200078e0a04 */
[C---:B------:R-:W-:Y:S01]  /*0cc0*/  ISETP.GT.U32.AND P2, PT, R4.reuse, R17, PT ;  /* 0x000000110400720c */ /* 0x040fe20003f44070 */
[----:B------:R-:W-:Y:S01]  /*0cd0*/  @!P3 IMAD.MOV R15, RZ, RZ, -R15 ;  /* 0x000000ffff0fb224 */ /* 0x000fe200078e0a0f */
[----:B------:R-:W-:Y:S01]  /*0ce0*/  ISETP.GT.U32.AND P3, PT, R4, R19, PT ;  /* 0x000000130400720c */ /* 0x000fe20003f64070 */
[----:B------:R-:W-:-:S04]  /*0cf0*/  IMAD.HI.U32 R14, R14, R21, RZ ;  /* 0x000000150e0e7227 */ /* 0x000fc800078e00ff */
[--C-:B------:R-:W-:Y:S01]  /*0d00*/  @!P5 IMAD.IADD R13, R13, 0x1, -R4.reuse ;  /* 0x000000010d0dd824 */ /* 0x100fe200078e0a04 */
[----:B------:R-:W-:Y:S01]  /*0d10*/  ISETP.GE.AND P5, PT, R12, RZ, PT ;  /* 0x000000ff0c00720c */ /* 0x000fe20003fa6270 */
[--C-:B------:R-:W-:Y:S01]  /*0d20*/  @!P6 IMAD.IADD R9, R9, 0x1, -R4.reuse ;  /* 0x000000010909e824 */ /* 0x100fe200078e0a04 */
[----:B------:R-:W-:Y:S01]  /*0d30*/  ISETP.GE.AND P6, PT, R10, RZ, PT ;  /* 0x000000ff0a00720c */ /* 0x000fe20003fc6270 */
[----:B------:R-:W-:Y:S01]  /*0d40*/  @!P0 IMAD.IADD R7, R7, 0x1, -R4 ;  /* 0x0000000107078824 */ /* 0x000fe200078e0a04 */
[----:B------:R-:W-:Y:S01]  /*0d50*/  ISETP.GE.AND P0, PT, R8, RZ, PT ;  /* 0x000000ff0800720c */ /* 0x000fe20003f06270 */
[----:B------:R-:W-:Y:S02]  /*0d60*/  IMAD.MOV R12, RZ, RZ, -R14 ;  /* 0x000000ffff0c7224 */ /* 0x000fe400078e0a0e */
[--C-:B------:R-:W-:Y:S02]  /*0d70*/  @!P2 IMAD.IADD R17, R17, 0x1, -R4.reuse ;  /* 0x000000011111a824 */ /* 0x100fe400078e0a04 */
[--C-:B------:R-:W-:Y:S01]  /*0d80*/  @!P3 IMAD.IADD R19, R19, 0x1, -R4.reuse ;  /* 0x000000011313b824 */ /* 0x100fe200078e0a04 */
[----:B------:R-:W-:Y:S01]  /*0d90*/  ISETP.GE.AND P3, PT, R72, c[0x0][0x180], PT ;  /* 0x0000600048007a0c */ /* 0x000fe20003f66270 */
[----:B------:R-:W-:Y:S01]  /*0da0*/  IMAD R21, R0, R12, R21 ;  /* 0x0000000c00157224 */ /* 0x000fe200078e0215 */
[----:B------:R-:W-:Y:S01]  /*0db0*/  ISETP.GT.U32.AND P2, PT, R4, R17, PT ;  /* 0x000000110400720c */ /* 0x000fe20003f44070 */
[----:B------:R-:W-:Y:S01]  /*0dc0*/  @!P4 IMAD.MOV R13, RZ, RZ, -R13 ;  /* 0x000000ffff0dc224 */ /* 0x000fe200078e0a0d */
[----:B------:R-:W-:Y:S01]  /*0dd0*/  SEL R8, R5, RZ, !P3 ;  /* 0x000000ff05087207 */ /* 0x000fe20005800000 */
[----:B------:R-:W-:Y:S01]  /*0de0*/  @!P6 IMAD.MOV R9, RZ, RZ, -R9 ;  /* 0x000000ffff09e224 */ /* 0x000fe200078e0a09 */
[----:B------:R-:W-:Y:S01]  /*0df0*/  ISETP.GT.U32.AND P3, PT, R0, R21, PT ;  /* 0x000000150000720c */ /* 0x000fe20003f64070 */
[----:B------:R-:W-:Y:S01]  /*0e00*/  @!P0 IMAD.MOV R7, RZ, RZ, -R7 ;  /* 0x000000ffff078224 */ /* 0x000fe200078e0a07 */
[----:B------:R-:W-:Y:S01]  /*0e10*/  ISETP.GE.AND P6, PT, R3, RZ, PT ;  /* 0x000000ff0300720c */ /* 0x000fe20003fc6270 */
[----:B------:R-:W-:Y:S01]  /*0e20*/  @!P5 IMAD.MOV R11, RZ, RZ, -R11 ;  /* 0x000000ffff0bd224 */ /* 0x000fe200078e0a0b */
[----:B------:R-:W-:Y:S01]  /*0e30*/  ISETP.GE.AND P0, PT, R2, RZ, PT ;  /* 0x000000ff0200720c */ /* 0x000fe20003f06270 */
[----:B------:R-:W-:Y:S01]  /*0e40*/  IMAD.SHL.U32 R85, R85, 0x2, RZ ;  /* 0x0000000255557824 */ /* 0x000fe200078e00ff */
[----:B------:R-:W-:Y:S01]  /*0e50*/  ISETP.GE.AND P4, PT, R87, c[0x0][0x180], PT ;  /* 0x0000600057007a0c */ /* 0x000fe20003f86270 */
[----:B------:R-:W-:Y:S01]  /*0e60*/  IMAD.SHL.U32 R84, R84, 0x2, RZ ;  /* 0x0000000254547824 */ /* 0x000fe200078e00ff */
[----:B------:R-:W-:Y:S01]  /*0e70*/  LOP3.LUT R2, RZ, c[0x0][0x178], RZ, 0x33, !PT ;  /* 0x00005e00ff027a12 */ /* 0x000fe200078e33ff */
[----:B------:R-:W-:Y:S01]  /*0e80*/  @!P2 IMAD.IADD R17, R17, 0x1, -R4 ;  /* 0x000000011111a824 */ /* 0x000fe200078e0a04 */
[----:B------:R-:W-:Y:S01]  /*0e90*/  SEL R5, R5, RZ, !P4 ;  /* 0x000000ff05057207 */ /* 0x000fe20006000000 */
[----:B------:R-:W-:Y:S01]  /*0ea0*/  IMAD.SHL.U32 R83, R83, 0x2, RZ ;  /* 0x0000000253537824 */ /* 0x000fe200078e00ff */
[----:B------:R-:W-:Y:S01]  /*0eb0*/  ISETP.NE.AND P2, PT, RZ, c[0x0][0x178], PT ;  /* 0x00005e00ff007a0c */ /* 0x000fe20003f45270 */
[----:B------:R-:W-:Y:S01]  /*0ec0*/  @!P3 IMAD.IADD R21, R21, 0x1, -R0 ;  /* 0x000000011515b824 */ /* 0x000fe200078e0a00 */
[----:B------:R-:W-:Y:S01]  /*0ed0*/  ISETP.NE.U32.AND P4, PT, R5, RZ, PT ;  /* 0x000000ff0500720c */ /* 0x000fe20003f85070 */
[----:B------:R-:W-:Y:S01]  /*0ee0*/  IMAD.MOV.U32 R3, RZ, RZ, R17 ;  /* 0x000000ffff037224 */ /* 0x000fe200078e0011 */
[----:B------:R-:W-:Y:S01]  /*0ef0*/  SEL R17, R2, R6, !P2 ;  /* 0x0000000602117207 */ /* 0x000fe20005000000 */
[----:B------:R-:W-:Y:S01]  /*0f00*/  @!P6 IMAD.MOV R19, RZ, RZ, -R19 ;  /* 0x000000ffff13e224 */ /* 0x000fe200078e0a13 */
[----:B------:R-:W-:Y:S01]  /*0f10*/  ISETP.GT.U32.AND P3, PT, R0, R21, PT ;  /* 0x000000150000720c */ /* 0x000fe20003f64070 */
[----:B------:R-:W-:Y:S01]  /*0f20*/  @!P0 IMAD.MOV R3, RZ, RZ, -R3 ;  /* 0x000000ffff038224 */ /* 0x000fe200078e0a03 */
[----:B------:R-:W-:Y:S01]  /*0f30*/  ISETP.GE.AND P6, PT, R70, RZ, PT ;  /* 0x000000ff4600720c */ /* 0x000fe20003fc6270 */
[--C-:B------:R-:W-:Y:S01]  /*0f40*/  IMAD R88, R17, c[0x0][0x184], R86.reuse ;  /* 0x0000610011587a24 */ /* 0x100fe200078e0256 */
[----:B------:R-:W-:Y:S01]  /*0f50*/  SEL R15, R2, R15, !P2 ;  /* 0x0000000f020f7207 */ /* 0x000fe20005000000 */
[----:B------:R-:W-:Y:S01]  /*0f60*/  IMAD.SHL.U32 R82, R82, 0x2, RZ ;  /* 0x0000000252527824 */ /* 0x000fe200078e00ff */
[C---:B------:R-:W-:Y:S01]  /*0f70*/  SEL R13, R2.reuse, R13, !P2 ;  /* 0x0000000d020d7207 */ /* 0x040fe20005000000 */
[----:B------:R-:W-:Y:S01]  /*0f80*/  IMAD.SHL.U32 R81, R81, 0x2, RZ ;  /* 0x0000000251517824 */ /* 0x000fe200078e00ff */
[C---:B------:R-:W-:Y:S01]  /*0f90*/  SEL R11, R2.reuse, R11, !P2 ;  /* 0x0000000b020b7207 */ /* 0x040fe20005000000 */
[--C-:B------:R-:W-:Y:S01]  /*0fa0*/  IMAD R90, R15, c[0x0][0x184], R86.reuse ;  /* 0x000061000f5a7a24 */ /* 0x100fe200078e0256 */
[C---:B------:R-:W-:Y:S01]  /*0fb0*/  SEL R9, R2.reuse, R9, !P2 ;  /* 0x0000000902097207 */ /* 0x040fe20005000000 */
[----:B------:R-:W-:Y:S01]  /*0fc0*/  IMAD R92, R13, c[0x0][0x184], R86 ;  /* 0x000061000d5c7a24 */ /* 0x000fe200078e0256 */
[C---:B------:R-:W-:Y:S01]  /*0fd0*/  SEL R7, R2.reuse, R7, !P2 ;  /* 0x0000000702077207 */ /* 0x040fe20005000000 */
[----:B------:R-:W-:Y:S01]  /*0fe0*/  @!P3 IMAD.IADD R21, R21, 0x1, -R0 ;  /* 0x000000011515b824 */ /* 0x000fe200078e0a00 */
[C---:B------:R-:W-:Y:S01]  /*0ff0*/  SEL R5, R2.reuse, R19, !P2 ;  /* 0x0000001302057207 */ /* 0x040fe20005000000 */
[--C-:B------:R-:W-:Y:S01]  /*1000*/  IMAD R94, R11, c[0x0][0x184], R86.reuse ;  /* 0x000061000b5e7a24 */ /* 0x100fe200078e0256 */
[----:B------:R-:W-:Y:S01]  /*1010*/  SEL R3, R2, R3, !P2 ;  /* 0x0000000302037207 */ /* 0x000fe20005000000 */
[----:B------:R-:W-:Y:S01]  /*1020*/  @!P6 IMAD.MOV R21, RZ, RZ, -R21 ;  /* 0x000000ffff15e224 */ /* 0x000fe200078e0a15 */
[----:B------:R-:W-:Y:S01]  /*1030*/  ISETP.NE.AND P2, PT, RZ, c[0x0][0x17c], PT ;  /* 0x00005f00ff007a0c */ /* 0x000fe20003f45270 */
[----:B------:R-:W-:Y:S01]  /*1040*/  IMAD R96, R9, c[0x0][0x184], R86 ;  /* 0x0000610009607a24 */ /* 0x000fe200078e0256 */
[----:B------:R-:W-:Y:S01]  /*1050*/  ISETP.NE.U32.AND P5, PT, R8, RZ, PT ;  /* 0x000000ff0800720c */ /* 0x000fe20003fa5070 */
[----:B------:R-:W-:Y:S01]  /*1060*/  IMAD.WIDE R18, R88, R115, c[0x0][0x160] ;  /* 0x0000580058127625 */ /* 0x000fe200078e0273 */
[----:B------:R-:W-:-:S02]  /*1070*/  ISETP.GE.AND P0, PT, R86, UR5, PT ;  /* 0x0000000556007c0c */ /* 0x000fc4000bf06270 */
[----:B------:R-:W-:Y:S01]  /*1080*/  ISETP.GE.AND P3, PT, R72, UR5, PT ;  /* 0x0000000548007c0c */ /* 0x000fe2000bf66270 */
[--C-:B------:R-:W-:Y:S01]  /*1090*/  IMAD R98, R7, c[0x0][0x184], R86.reuse ;  /* 0x0000610007627a24 */ /* 0x100fe200078e0256 */
[----:B------:R1:W-:Y:S01]  /*10a0*/  LDGSTS.E.BYPASS.LTC128B.128 [R85], [R18.64], P1 ;  /* 0x0000000012557fae */ /* 0x0003e20008901d4c */
[--C-:B------:R-:W-:Y:S01]  /*10b0*/  IMAD R102, R3, c[0x0][0x184], R86.reuse ;  /* 0x0000610003667a24 */ /* 0x100fe200078e0256 */
[----:B------:R-:W-:Y:S01]  /*10c0*/  SEL R0, RZ, 0x10, P0 ;  /* 0x00000010ff007807 */ /* 0x000fe20000000000 */
[-C--:B------:R-:W-:Y:S01]  /*10d0*/  IMAD.WIDE R16, R90, R115.reuse, c[0x0][0x160] ;  /* 0x000058005a107625 */ /* 0x080fe200078e0273 */
[----:B------:R-:W-:Y:S02]  /*10e0*/  ISETP.GT.AND P0, PT, R112, 0x7f, PT ;  /* 0x0000007f7000780c */ /* 0x000fe40003f04270 */
[----:B------:R-:W-:Y:S01]  /*10f0*/  @!P2 LOP3.LUT R21, RZ, c[0x0][0x17c], RZ, 0x33, !PT ;  /* 0x00005f00ff15aa12 */ /* 0x000fe200078e33ff */
[----:B------:R-:W-:Y:S01]  /*1100*/  IMAD R100, R5, c[0x0][0x184], R86 ;  /* 0x0000610005647a24 */ /* 0x000fe200078e0256 */
[----:B------:R2:W-:Y:S01]  /*1110*/  LDGSTS.E.BYPASS.LTC128B.128 [R84], [R16.64], P1 ;  /* 0x0000000010547fae */ /* 0x0005e20008901d4c */
[----:B------:R-:W-:Y:S01]  /*1120*/  IMAD.WIDE R14, R92, R115, c[0x0][0x160] ;  /* 0x000058005c0e7625 */ /* 0x000fe200078e0273 */
[----:B------:R-:W-:-:S02]  /*1130*/  SEL R2, RZ, 0x10, P3 ;  /* 0x00000010ff027807 */ /* 0x000fc40001800000 */
[----:B------:R-:W-:Y:S01]  /*1140*/  ISETP.GE.AND P6, PT, R87, UR5, PT ;  /* 0x0000000557007c0c */ /* 0x000fe2000bfc6270 */
[----:B------:R-:W-:Y:S01]  /*1150*/  IMAD.MOV.U32 R3, RZ, RZ, c[0x0][0x188] ;  /* 0x00006200ff037624 */ /* 0x000fe200078e00ff */
[----:B------:R3:W-:Y:S01]  /*1160*/  LDGSTS.E.BYPASS.LTC128B.128 [R83], [R14.64], P1 ;  /* 0x000000000e537fae */ /* 0x0007e20008901d4c */
[----:B------:R-:W-:Y:S01]  /*1170*/  IMAD R116, R72, c[0x0][0x188], R21 ;  /* 0x0000620048747a24 */ /* 0x000fe200078e0215 */
[----:B------:R-:W-:Y:S01]  /*1180*/  SEL R2, R2, RZ, P0 ;  /* 0x000000ff02027207 */ /* 0x000fe20000000000 */
[-C--:B------:R-:W-:Y:S01]  /*1190*/  IMAD.WIDE R12, R94, R115.reuse, c[0x0][0x160] ;  /* 0x000058005e0c7625 */ /* 0x080fe200078e0273 */
[----:B------:R-:W-:Y:S02]  /*11a0*/  SEL R0, R0, RZ, P0 ;  /* 0x000000ff00007207 */ /* 0x000fe40000000000 */
[----:B------:R-:W-:Y:S01]  /*11b0*/  ISETP.NE.U32.AND P2, PT, R2, RZ, PT ;  /* 0x000000ff0200720c */ /* 0x000fe20003f45070 */
[----:B------:R-:W-:Y:S01]  /*11c0*/  IMAD.WIDE R10, R96, R115, c[0x0][0x160] ;  /* 0x00005800600a7625 */ /* 0x000fe200078e0273 */
[----:B------:R3:W-:Y:S01]  /*11d0*/  LDGSTS.E.BYPASS.LTC128B.128 [R82], [R12.64], P1 ;  /* 0x000000000c527fae */ /* 0x0007e20008901d4c */
[----:B------:R-:W-:-:S02]  /*11e0*/  SEL R2, RZ, 0x10, P6 ;  /* 0x00000010ff027807 */ /* 0x000fc40003000000 */
[----:B------:R-:W-:Y:S01]  /*11f0*/  IMAD.SHL.U32 R80, R80, 0x2, RZ ;  /* 0x0000000250507824 */ /* 0x000fe200078e00ff */
[----:B------:R3:W-:Y:S01]  /*1200*/  LDGSTS.E.BYPASS.LTC128B.128 [R81], [R10.64], P1 ;  /* 0x000000000a517fae */ /* 0x0007e20008901d4c */
[-C--:B------:R-:W-:Y:S01]  /*1210*/  IMAD.WIDE R8, R98, R115.reuse, c[0x0][0x160] ;  /* 0x0000580062087625 */ /* 0x080fe200078e0273 */
[----:B------:R-:W-:Y:S02]  /*1220*/  ISETP.GE.AND P6, PT, R86, UR4, PT ;  /* 0x0000000456007c0c */ /* 0x000fe4000bfc6270 */
[----:B------:R-:W-:Y:S01]  /*1230*/  ISETP.NE.U32.AND P3, PT, R0, RZ, PT ;  /* 0x000000ff0000720c */ /* 0x000fe20003f65070 */
[----:B------:R-:W-:Y:S01]  /*1240*/  IMAD R77, R72, 0x20, R76 ;  /* 0x00000020484d7824 */ /* 0x000fe200078e024c */
[----:B------:R3:W-:Y:S01]  /*1250*/  LDGSTS.E.BYPASS.LTC128B.128 [R80], [R8.64], P1 ;  /* 0x0000000008507fae */ /* 0x0007e20008901d4c */
[----:B------:R-:W-:Y:S01]  /*1260*/  IMAD.SHL.U32 R79, R79, 0x2, RZ ;  /* 0x000000024f4f7824 */ /* 0x000fe200078e00ff */
[----:B------:R-:W-:Y:S01]  /*1270*/  SEL R2, R2, RZ, P0 ;  /* 0x000000ff02027207 */ /* 0x000fe20000000000 */
[----:B------:R-:W-:Y:S01]  /*1280*/  IMAD.WIDE R6, R100, R115, c[0x0][0x160] ;  /* 0x0000580064067625 */ /* 0x000fe200078e0273 */
[----:B------:R-:W-:-:S02]  /*1290*/  SEL R0, RZ, 0x10, P6 ;  /* 0x00000010ff007807 */ /* 0x000fc40003000000 */
[----:B------:R-:W-:Y:S01]  /*12a0*/  ISETP.GE.AND P0, PT, R72, UR4, PT ;  /* 0x0000000448007c0c */ /* 0x000fe2000bf06270 */
[----:B------:R-:W-:Y:S01]  /*12b0*/  IMAD R76, R87, 0x20, R76 ;  /* 0x00000020574c7824 */ /* 0x000fe200078e024c */
[----:B------:R4:W-:Y:S01]  /*12c0*/  LDGSTS.E.BYPASS.LTC128B.128 [R79], [R6.64], P1 ;  /* 0x00000000064f7fae */ /* 0x0009e20008901d4c */
[----:B------:R-:W-:Y:S01]  /*12d0*/  IMAD R114, R3, 0x20, R116 ;  /* 0x0000002003727824 */ /* 0x000fe200078e0274 */
[----:B------:R-:W-:Y:S01]  /*12e0*/  ISETP.GT.AND P6, PT, R112, 0xbf, PT ;  /* 0x000000bf7000780c */ /* 0x000fe20003fc4270 */
[----:B------:R-:W-:Y:S01]  /*12f0*/  IMAD.SHL.U32 R78, R78, 0x2, RZ ;  /* 0x000000024e4e7824 */ /* 0x000fe200078e00ff */
[----:B------:R-:W-:Y:S01]  /*1300*/  SEL R20, RZ, 0x10, P0 ;  /* 0x00000010ff147807 */ /* 0x000fe20000000000 */
[-C--:B------:R-:W-:Y:S01]  /*1310*/  IMAD.WIDE R4, R102, R115.reuse, c[0x0][0x160] ;  /* 0x0000580066047625 */ /* 0x080fe200078e0273 */
[----:B------:R-:W-:Y:S02]  /*1320*/  SEL R0, R0, RZ, P6 ;  /* 0x000000ff00007207 */ /* 0x000fe40003000000 */
[----:B------:R-:W-:Y:S01]  /*1330*/  ISETP.GE.AND P0, PT, R87, UR4, PT ;  /* 0x0000000457007c0c */ /* 0x000fe2000bf06270 */
[----:B------:R-:W-:Y:S01]  /*1340*/  IMAD.SHL.U32 R77, R77, 0x2, RZ ;  /* 0x000000024d4d7824 */ /* 0x000fe200078e00ff */
[----:B------:R1:W-:Y:S01]  /*1350*/  LDGSTS.E.BYPASS.LTC128B.128 [R78], [R4.64], P1 ;  /* 0x00000000044e7fae */ /* 0x0003e20008901d4c */
[----:B------:R-:W-:Y:S01]  /*1360*/  IMAD.WIDE R116, R116, R115, c[0x0][0x168] ;  /* 0x00005a0074747625 */ /* 0x000fe200078e0273 */
[----:B------:R-:W-:-:S02]  /*1370*/  ISETP.NE.U32.AND P1, PT, R0, RZ, PT ;  /* 0x000000ff0000720c */ /* 0x000fc40003f25070 */
[----:B------:R-:W0:Y:S01]  /*1380*/  LDGDEPBAR ;  /* 0x00000000000079af */ /* 0x000e220000000000 */
[----:B------:R-:W-:Y:S01]  /*1390*/  IMAD.SHL.U32 R76, R76, 0x2, RZ ;  /* 0x000000024c4c7824 */ /* 0x000fe200078e00ff */
[----:B------:R-:W-:Y:S01]  /*13a0*/  SEL R0, RZ, 0x10, P0 ;  /* 0x00000010ff007807 */ /* 0x000fe20000000000 */
[----:B------:R-:W-:Y:S01]  /*13b0*/  IMAD.WIDE R114, R114, R115, c[0x0][0x168] ;  /* 0x00005a0072727625 */ /* 0x000fe200078e0273 */
[----:B------:R3:W-:Y:S01]  /*13c0*/  LDGSTS.E.BYPASS.LTC128B.128 [R77+0xc000], [R116.64], P5 ;  /* 0x0c000000744d7fae */ /* 0x0007e2000a901d4c */
[----:B------:R-:W-:Y:S02]  /*13d0*/  SEL R20, R20, RZ, P6 ;  /* 0x000000ff14147207 */ /* 0x000fe40003000000 */
[----:B------:R-:W-:Y:S01]  /*13e0*/  SEL R0, R0, RZ, P6 ;  /* 0x000000ff00007207 */ /* 0x000fe20003000000 */
[----:B------:R3:W-:Y:S01]  /*13f0*/  LDGSTS.E.BYPASS.LTC128B.128 [R76+0xc000], [R114.64], P4 ;  /* 0x0c000000724c7fae */ /* 0x0007e2000a101d4c */
[----:B------:R-:W-:Y:S01]  /*1400*/  ISETP.NE.U32.AND P6, PT, R2, RZ, PT ;  /* 0x000000ff0200720c */ /* 0x000fe20003fc5070 */
[----:B------:R-:W-:Y:S01]  /*1410*/  IMAD.SHL.U32 R111, R3, 0x40, RZ ;  /* 0x00000040036f7824 */ /* 0x000fe200078e00ff */
[----:B------:R-:W-:Y:S01]  /*1420*/  ISETP.NE.U32.AND P0, PT, R20, RZ, PT ;  /* 0x000000ff1400720c */ /* 0x000fe20003f05070 */
[----:B------:R-:W0:Y:S04]  /*1430*/  LDGDEPBAR ;  /* 0x00000000000079af */ /* 0x000e280000000000 */
[----:B------:R-:W-:Y:S01]  /*1440*/  BAR.SYNC.DEFER_BLOCKING 0x0 ;  /* 0x0000000000007b1d */ /* 0x000fe20000010000 */
[----:B------:R-:W-:Y:S01]  /*1450*/  IMAD.WIDE R20, R111, 0x2, R116 ;  /* 0x000000026f147825 */ /* 0x000fe200078e0274 */
[----:B------:R-:W-:-:S02]  /*1460*/  ISETP.NE.U32.AND P5, PT, R0, RZ, PT ;  /* 0x000000ff0000720c */ /* 0x000fc40003fa5070 */
[----:B------:R-:W-:Y:S01]  /*1470*/  SHF.R.U32.HI R0, RZ, 0x1, R73 ;  /* 0x00000001ff007819 */ /* 0x000fe20000011649 */
[----:B------:R-:W-:-:S04]  /*1480*/  IMAD.WIDE R2, R111, 0x2, R114 ;  /* 0x000000026f027825 */ /* 0x000fc800078e0272 */
[----:B------:R-:W-:-:S04]  /*1490*/  IMAD.WIDE R22, R111, 0x2, R20 ;  /* 0x000000026f167825 */ /* 0x000fc800078e0214 */
[----:B------:R-:W-:Y:S01]  /*14a0*/  IMAD.MOV.U32 R24, RZ, RZ, RZ ;  /* 0x000000ffff187224 */ /* 0x000fe200078e00ff */
[----:B------:R-:W-:Y:S01]  /*14b0*/  @!PT LDS RZ, [RZ] ;  /* 0x00000000fffff984 */ /* 0x000fe20000000800 */
[----:B------:R-:W-:Y:S01]  /*14c0*/  @!PT LDS RZ, [RZ] ;  /* 0x00000000fffff984 */ /* 0x000fe20000000800 */
[----:B------:R-:W-:Y:S01]  /*14d0*/  @!PT LDS RZ, [RZ] ;  /* 0x00000000fffff984 */ /* 0x000fe20000000800 */
[----:B------:R1:W-:Y:S04]  /*14e0*/  LDGSTS.E.BYPASS.LTC128B.128 [R85+0x4000], [R18.64+0x80], P3 ;  /* 0x0400008012557fae */ /* 0x0003e80009901d4c */
[----:B------:R2:W-:Y:S04]  /*14f0*/  LDGSTS.E.BYPASS.LTC128B.128 [R84+0x4000], [R16.64+0x80], P3 ;  /* 0x0400008010547fae */ /* 0x0005e80009901d4c */
[----:B------:R3:W-:Y:S04]  /*1500*/  LDGSTS.E.BYPASS.LTC128B.128 [R83+0x4000], [R14.64+0x80], P3 ;  /* 0x040000800e537fae */ /* 0x0007e80009901d4c */
[----:B------:R3:W-:Y:S04]  /*1510*/  LDGSTS.E.BYPASS.LTC128B.128 [R82+0x4000], [R12.64+0x80], P3 ;  /* 0x040000800c527fae */ /* 0x0007e80009901d4c */
[----:B------:R3:W-:Y:S04]  /*1520*/  LDGSTS.E.BYPASS.LTC128B.128 [R81+0x4000], [R10.64+0x80], P3 ;  /* 0x040000800a517fae */ /* 0x0007e80009901d4c */
[----:B------:R3:W-:Y:S04]  /*1530*/  LDGSTS.E.BYPASS.LTC128B.128 [R80+0x4000], [R8.64+0x80], P3 ;  /* 0x0400008008507fae */ /* 0x0007e80009901d4c */
[----:B------:R4:W-:Y:S04]  /*1540*/  LDGSTS.E.BYPASS.LTC128B.128 [R79+0x4000], [R6.64+0x80], P3 ;  /* 0x04000080064f7fae */ /* 0x0009e80009901d4c */
[----:B------:R1:W-:Y:S04]  /*1550*/  LDGSTS.E.BYPASS.LTC128B.128 [R78+0x4000], [R4.64+0x80], P3 ;  /* 0x04000080044e7fae */ /* 0x0003e80009901d4c */
[----:B------:R-:W0:Y:S04]  /*1560*/  LDGDEPBAR ;  /* 0x00000000000079af */ /* 0x000e280000000000 */
[----:B------:R1:W-:Y:S04]  /*1570*/  LDGSTS.E.BYPASS.LTC128B.128 [R77+0xd000], [R20.64], P2 ;  /* 0x0d000000144d7fae */ /* 0x0003e80009101d4c */
[----:B------:R2:W-:Y:S04]  /*1580*/  LDGSTS.E.BYPASS.LTC128B.128 [R76+0xd000], [R2.64], P6 ;  /* 0x0d000000024c7fae */ /* 0x0005e8000b101d4c */
[----:B------:R-:W0:Y:S04]  /*1590*/  LDGDEPBAR ;  /* 0x00000000000079af */ /* 0x000e280000000000 */
[----:B------:R-:W-:Y:S01]  /*15a0*/  BAR.SYNC.DEFER_BLOCKING 0x0 ;  /* 0x0000000000007b1d */ /* 0x000fe20000010000 */
[----:B-1----:R-:W-:Y:S01]  /*15b0*/  IMAD.WIDE R20, R111, 0x2, R2 ;  /* 0x000000026f147825 */ /* 0x002fe200078e0202 */
[----:B--2---:R-:W-:-:S02]  /*15c0*/  SHF.R.U32.HI R2, RZ, 0x4, R73 ;  /* 0x00000004ff027819 */ /* 0x004fc40000011649 */
[----:B------:R-:W-:Y:S02]  /*15d0*/  LOP3.LUT R3, R73, 0xf, RZ, 0xc0, !PT ;  /* 0x0000000f49037812 */ /* 0x000fe400078ec0ff */
[----:B------:R-:W-:Y:S01]  /*15e0*/  SGXT.U32 R2, R2, 0x1 ;  /* 0x000000010202781a */ /* 0x000fe20000000000 */
[----:B------:R-:W-:Y:S01]  /*15f0*/  @!PT LDS RZ, [RZ] ;  /* 0x00000000fffff984 */ /* 0x000fe20000000800 */
[----:B------:R-:W-:Y:S01]  /*1600*/  @!PT LDS RZ, [RZ] ;  /* 0x00000000fffff984 */ /* 0x000fe20000000800 */
[----:B------:R-:W-:Y:S01]  /*1610*/  @!PT LDS RZ, [RZ] ;  /* 0x00000000fffff984 */ /* 0x000fe20000000800 */
[----:B------:R1:W-:Y:S02]  /*1620*/  LDGSTS.E.BYPASS.LTC128B.128 [R85+0x8000], [R18.64+0x100], P1 ;  /* 0x0800010012557fae */ /* 0x0003e40008901d4c */
[----:B------:R-:W-:Y:S01]  /*1630*/  IMAD.SHL.U32 R3, R3, 0x20, RZ ;  /* 0x0000002003037824 */ /* 0x000fe200078e00ff */
[----:B------:R-:W-:Y:S01]  /*1640*/  LOP3.LUT R105, R2, 0x7, R73, 0x78, !PT ;  /* 0x0000000702697812 */ /* 0x000fe200078e7849 */
[----:B------:R2:W-:Y:S04]  /*1650*/  LDGSTS.E.BYPASS.LTC128B.128 [R84+0x8000], [R16.64+0x100], P1 ;  /* 0x0800010010547fae */ /* 0x0005e80008901d4c */
[----:B------:R3:W-:Y:S01]  /*1660*/  LDGSTS.E.BYPASS.LTC128B.128 [R83+0x8000], [R14.64+0x100], P1 ;  /* 0x080001000e537fae */ /* 0x0007e20008901d4c */
[----:B------:R-:W-:-:S03]  /*1670*/  IMAD.SHL.U32 R105, R105, 0x8, RZ ;  /* 0x0000000869697824 */ /* 0x000fc600078e00ff */
[----:B------:R3:W-:Y:S04]  /*1680*/  LDGSTS.E.BYPASS.LTC128B.128 [R82+0x8000], [R12.64+0x100], P1 ;  /* 0x080001000c527fae */ /* 0x0007e80008901d4c */
[----:B------:R3:W-:Y:S04]  /*1690*/  LDGSTS.E.BYPASS.LTC128B.128 [R81+0x8000], [R10.64+0x100], P1 ;  /* 0x080001000a517fae */ /* 0x0007e80008901d4c */
[----:B------:R3:W-:Y:S04]  /*16a0*/  LDGSTS.E.BYPASS.LTC128B.128 [R80+0x8000], [R8.64+0x100], P1 ;  /* 0x0800010008507fae */ /* 0x0007e80008901d4c */
[----:B------:R4:W-:Y:S01]  /*16b0*/  LDGSTS.E.BYPASS.LTC128B.128 [R79+0x8000], [R6.64+0x100], P1 ;  /* 0x08000100064f7fae */ /* 0x0009e20008901d4c */
[----:B-1----:R-:W-:-:S03]  /*16c0*/  CS2R R18, SRZ ;  /* 0x0000000000127805 */ /* 0x002fc6000001ff00 */
[----:B------:R1:W-:Y:S01]  /*16d0*/  LDGSTS.E.BYPASS.LTC128B.128 [R78+0x8000], [R4.64+0x100], P1 ;  /* 0x08000100044e7fae */ /* 0x0003e20008901d4c */
[----:B--2---:R-:W-:-:S03]  /*16e0*/  CS2R R16, SRZ ;  /* 0x0000000000107805 */ /* 0x004fc6000001ff00 */
[----:B------:R-:W0:Y:S04]  /*16f0*/  LDGDEPBAR ;  /* 0x00000000000079af */ /* 0x000e280000000000 */
[----:B------:R2:W-:Y:S01]  /*1700*/  LDGSTS.E.BYPASS.LTC128B.128 [R77+0xe000], [R22.64], P0 ;  /* 0x0e000000164d7fae */ /* 0x0005e20008101d4c */
[----:B------:R-:W-:-:S03]  /*1710*/  ISETP.GE.AND P0, PT, R112, 0x40, PT ;  /* 0x000000407000780c */ /* 0x000fc60003f06270 */
[----:B------:R2:W-:Y:S04]  /*1720*/  LDGSTS.E.BYPASS.LTC128B.128 [R76+0xe000], [R20.64], P5 ;  /* 0x0e000000144c7fae */ /* 0x0005e8000a901d4c */
[----:B------:R-:W0:Y:S01]  /*1730*/  LDGDEPBAR ;  /* 0x00000000000079af */ /* 0x000e220000000000 */
[----:B----4-:R-:W-:Y:S01]  /*1740*/  IMAD.MOV.U32 R6, RZ, RZ, RZ ;  /* 0x000000ffff067224 */ /* 0x010fe200078e00ff */
[----:B-1----:R-:W-:Y:S02]  /*1750*/  SGXT.U32 R5, R0, 0x2 ;  /* 0x000000020005781a */ /* 0x002fe40000000000 */
[----:B------:R-:W-:Y:S02]  /*1760*/  LOP3.LUT R0, R74, 0xf, R73, 0xf8, !PT ;  /* 0x0000000f4a007812 */ /* 0x000fe400078ef849 */
[----:B------:R-:W-:-:S02]  /*1770*/  LOP3.LUT R4, R2, R5, RZ, 0x3c, !PT ;  /* 0x0000000502047212 */ /* 0x000fc400078e3cff */
[----:B------:R-:W-:Y:S01]  /*1780*/  LOP3.LUT R68, R5, 0x2, R2, 0x1e, !PT ;  /* 0x0000000205447812 */ /* 0x000fe200078e1e02 */
[----:B------:R-:W-:Y:S02]  /*1790*/  IMAD.SHL.U32 R0, R0, 0x40, RZ ;  /* 0x0000004000007824 */ /* 0x000fe400078e00ff */
[----:B------:R-:W-:Y:S02]  /*17a0*/  IMAD.SHL.U32 R4, R4, 0x8, RZ ;  /* 0x0000000804047824 */ /* 0x000fe400078e00ff */
[----:B------:R-:W-:Y:S01]  /*17b0*/  IMAD.SHL.U32 R68, R68, 0x8, RZ ;  /* 0x0000000844447824 */ /* 0x000fe200078e00ff */
[----:B------:R-:W-:Y:S01]  /*17c0*/  LOP3.LUT R105, R0, R105, RZ, 0xfc, !PT ;  /* 0x0000006900697212 */ /* 0x000fe200078efcff */
[----:B------:R-:W-:-:S04]  /*17d0*/  DEPBAR.LE SB0, 0x4 ;  /* 0x000081000000791a */ /* 0x000fc80000000000 */
[-C--:B------:R-:W-:Y:S01]  /*17e0*/  LOP3.LUT R69, R4, R3.reuse, RZ, 0xfc, !PT ;  /* 0x0000000304457212 */ /* 0x080fe200078efcff */
[----:B------:R-:W-:Y:S01]  /*17f0*/  IMAD.SHL.U32 R105, R105, 0x2, RZ ;  /* 0x0000000269697824 */ /* 0x000fe200078e00ff */
[----:B------:R-:W-:Y:S01]  /*1800*/  BAR.SYNC.DEFER_BLOCKING 0x0 ;  /* 0x0000000000007b1d */ /* 0x000fe20000010000 */
[----:B------:R-:W-:Y:S01]  /*1810*/  LOP3.LUT R68, R68, R3, RZ, 0xfc, !PT ;  /* 0x0000000344447212 */ /* 0x000fe200078efcff */
[----:B------:R-:W-:Y:S01]  /*1820*/  IMAD.MOV.U32 R4, RZ, RZ, RZ ;  /* 0x000000ffff047224 */ /* 0x000fe200078e00ff */
[----:B--2---:R-:W-:Y:S01]  /*1830*/  CS2R R20, SRZ ;  /* 0x0000000000147805 */ /* 0x004fe2000001ff00 */
[----:B------:R-:W-:Y:S02]  /*1840*/  IMAD.SHL.U32 R69, R69, 0x2, RZ ;  /* 0x0000000245457824 */ /* 0x000fe400078e00ff */
[----:B------:R-:W-:Y:S02]  /*1850*/  IMAD.SHL.U32 R68, R68, 0x2, RZ ;  /* 0x0000000244447824 */ /* 0x000fe400078e00ff */
[----:B------:R-:W-:-:S02]  /*1860*/  IMAD.MOV.U32 R3, RZ, RZ, RZ ;  /* 0x000000ffff037224 */ /* 0x000fc400078e00ff */
[----:B------:R-:W-:Y:S01]  /*1870*/  IMAD.MOV.U32 R22, RZ, RZ, RZ ;  /* 0x000000ffff167224 */ /* 0x000fe200078e00ff */
[----:B------:R3:W1:Y:S04]  /*1880*/  LDSM.16.M88.4 R36, [R105] ;  /* 0x000000006924783b */ /* 0x0006680000000200 */
[----:B------:R3:W2:Y:S04]  /*1890*/  LDSM.16.M88.4 R48, [R105+0x2000] ;  /* 0x002000006930783b */ /* 0x0006a80000000200 */
[----:B------:R3:W4:Y:S04]  /*18a0*/  LDSM.16.MT88.4 R40, [R69+0xc000] ;  /* 0x00c000004528783b */ /* 0x0007280000004200 */
[----:B------:R3:W1:Y:S01]  /*18b0*/  LDSM.16.MT88.4 R44, [R68+0xc000] ;  /* 0x00c00000442c783b */ /* 0x0006620000004200 */
[----:B------:R-:W-:Y:S05]  /*18c0*/  @!P0 BRA `(.L_x_0) ;  /* 0x00000d7000008947 */ /* 0x000fea0003800000 */
[----:B------:R-:W-:Y:S01]  /*18d0*/  SHF.R.S32.HI R3, RZ, 0x1f, R112 ;  /* 0x0000001fff037819 */ /* 0x000fe20000011470 */
[----:B---3--:R-:W-:Y:S01]  /*18e0*/  IMAD.WIDE.U32 R10, R111, 0x6, RZ ;  /* 0x000000066f0a7825 */ /* 0x008fe200078e00ff */
[----:B------:R-:W-:Y:S01]  /*18f0*/  SHF.R.S32.HI R7, RZ, 0x1f, R102 ;  /* 0x0000001fff077819 */ /* 0x000fe20000011466 */
[----:B------:R-:W-:Y:S01]  /*1900*/  CS2R R12, SRZ ;  /* 0x00000000000c7805 */ /* 0x000fe2000001ff00 */
[----:B------:R-:W-:Y:S01]  /*1910*/  LEA.HI R112, R3, R112, RZ, 0x6 ;  /* 0x0000007003707211 */ /* 0x000fe200078f30ff */
[----:B------:R-:W-:Y:S01]  /*1920*/  IMAD.MOV.U32 R106, RZ, RZ, R10 ;  /* 0x000000ffff6a7224 */ /* 0x000fe200078e000a */
[----:B------:R-:W-:Y:S01]  /*1930*/  LEA R103, P3, R102, 0x180, 0x1 ;  /* 0x0000018066677811 */ /* 0x000fe200078608ff */
[----:B------:R-:W-:Y:S01]  /*1940*/  IMAD.MOV.U32 R108, RZ, RZ, 0x2 ;  /* 0x00000002ff6c7424 */ /* 0x000fe200078e00ff */
[----:B------:R-:W-:Y:S01]  /*1950*/  SHF.R.S32.HI R9, RZ, 0x1f, R100 ;  /* 0x0000001fff097819 */ /* 0x000fe20000011464 */
[----:B------:R-:W-:Y:S01]  /*1960*/  CS2R R14, SRZ ;  /* 0x00000000000e7805 */ /* 0x000fe2000001ff00 */
[----:B------:R-:W-:Y:S01]  /*1970*/  LEA R101, P2, R100, 0x180, 0x1 ;  /* 0x0000018064657811 */ /* 0x000fe200078408ff */
[----:B------:R-:W-:Y:S01]  /*1980*/  CS2R R16, SRZ ;  /* 0x0000000000107805 */ /* 0x000fe2000001ff00 */
        /* <DEDUP_REMOVED lines=8> */
[----:B------:R-:W-:Y:S01]  /*1a10*/  LEA.HI.X R102, R102, RZ, R7, 0x1, P3 ;  /* 0x000000ff66667211 */ /* 0x000fe200018f0c07 */
[----:B------:R-:W-:Y:S01]  /*1a20*/  CS2R R26, SRZ ;  /* 0x00000000001a7805 */ /* 0x000fe2000001ff00 */
[----:B------:R-:W-:Y:S01]  /*1a30*/  LEA.HI.X R100, R100, RZ, R9, 0x1, P2 ;  /* 0x000000ff64647211 */ /* 0x000fe200010f0c09 */
[----:B------:R-:W-:Y:S01]  /*1a40*/  CS2R R28, SRZ ;  /* 0x00000000001c7805 */ /* 0x000fe2000001ff00 */
[----:B------:R-:W-:Y:S01]  /*1a50*/  LEA.HI.X R96, R96, RZ, R3, 0x1, P0 ;  /* 0x000000ff60607211 */ /* 0x000fe200000f0c03 */
[----:B------:R-:W-:Y:S01]  /*1a60*/  CS2R R30, SRZ ;  /* 0x00000000001e7805 */ /* 0x000fe2000001ff00 */
[----:B------:R-:W-:Y:S01]  /*1a70*/  LEA.HI.X R98, R98, RZ, R5, 0x1, P1 ;  /* 0x000000ff62627211 */ /* 0x000fe200008f0c05 */
[----:B------:R-:W-:Y:S01]  /*1a80*/  CS2R R32, SRZ ;  /* 0x0000000000207805 */ /* 0x000fe2000001ff00 */
[----:B------:R-:W-:Y:S01]  /*1a90*/  SHF.R.S32.HI R7, RZ, 0x1f, R92 ;  /* 0x0000001fff077819 */ /* 0x000fe2000001145c */
[----:B------:R-:W-:Y:S01]  /*1aa0*/  CS2R R34, SRZ ;  /* 0x0000000000227805 */ /* 0x000fe2000001ff00 */
[----:B------:R-:W-:Y:S01]  /*1ab0*/  LEA R93, P2, R92, 0x180, 0x1 ;  /* 0x000001805c5d7811 */ /* 0x000fe200078408ff */
[----:B------:R-:W-:Y:S01]  /*1ac0*/  UIADD3 UR10, UR10, -0xc0, URZ ;  /* 0xffffff400a0a7890 */ /* 0x000fe2000fffe03f */
[----:B------:R-:W-:Y:S01]  /*1ad0*/  SHF.R.S32.HI R3, RZ, 0x1f, R88 ;  /* 0x0000001fff037819 */ /* 0x000fe20000011458 */
[----:B------:R-:W-:Y:S01]  /*1ae0*/  UMOV UR8, URZ ;  /* 0x0000003f00087c82 */ /* 0x000fe20008000000 */
[----:B------:R-:W-:Y:S01]  /*1af0*/  LEA R89, P0, R88, 0x180, 0x1 ;  /* 0x0000018058597811 */ /* 0x000fe200078008ff */
[----:B------:R-:W-:Y:S01]  /*1b00*/  UMOV UR5, 0xc000 ;  /* 0x0000c00000057882 */ /* 0x000fe20000000000 */
[----:B------:R-:W-:Y:S01]  /*1b10*/  SHF.R.S32.HI R5, RZ, 0x1f, R90 ;  /* 0x0000001fff057819 */ /* 0x000fe2000001145a */
[----:B------:R-:W-:Y:S01]  /*1b20*/  UMOV UR4, URZ ;  /* 0x0000003f00047c82 */ /* 0x000fe20008000000 */
[----:B------:R-:W-:Y:S01]  /*1b30*/  LEA R91, P1, R90, 0x180, 0x1 ;  /* 0x000001805a5b7811 */ /* 0x000fe200078208ff */
[----:B------:R-:W-:Y:S01]  /*1b40*/  UMOV UR9, URZ ;  /* 0x0000003f00097c82 */ /* 0x000fe20008000000 */
[C---:B------:R-:W-:Y:S01]  /*1b50*/  LOP3.LUT R8, R2.reuse, 0x2, RZ, 0xfc, !PT ;  /* 0x0000000202087812 */ /* 0x040fe200078efcff */
[----:B------:R-:W-:Y:S01]  /*1b60*/  ULDC.64 UR6, c[0x0][0x160] ;  /* 0x0000580000067ab9 */ /* 0x000fe20000000a00 */
[----:B------:R-:W-:-:S02]  /*1b70*/  LOP3.LUT R6, R2, 0x4, RZ, 0xfc, !PT ;  /* 0x0000000402067812 */ /* 0x000fc400078efcff */
[----:B------:R-:W-:Y:S02]  /*1b80*/  LOP3.LUT R2, R2, 0x6, RZ, 0xfc, !PT ;  /* 0x0000000602027812 */ /* 0x000fe400078efcff */
[----:B------:R-:W-:Y:S02]  /*1b90*/  LEA.HI.X R92, R92, RZ, R7, 0x1, P2 ;  /* 0x000000ff5c5c7211 */ /* 0x000fe400010f0c07 */
[----:B------:R-:W-:Y:S02]  /*1ba0*/  LEA.HI.X R88, R88, RZ, R3, 0x1, P0 ;  /* 0x000000ff58587211 */ /* 0x000fe400000f0c03 */
[----:B------:R-:W-:Y:S02]  /*1bb0*/  LEA.HI.X R90, R90, RZ, R5, 0x1, P1 ;  /* 0x000000ff5a5a7211 */ /* 0x000fe400008f0c05 */
[--C-:B------:R-:W-:Y:S02]  /*1bc0*/  LOP3.LUT R3, R8, 0x7, R73.reuse, 0x78, !PT ;  /* 0x0000000708037812 */ /* 0x100fe400078e7849 */
[----:B------:R-:W-:-:S02]  /*1bd0*/  LOP3.LUT R7, R6, 0x7, R73, 0x78, !PT ;  /* 0x0000000706077812 */ /* 0x000fc400078e7849 */
[----:B------:R-:W-:Y:S01]  /*1be0*/  LOP3.LUT R5, R2, 0x7, R73, 0x78, !PT ;  /* 0x0000000702057812 */ /* 0x000fe200078e7849 */
[----:B------:R-:W-:Y:S01]  /*1bf0*/  IMAD.SHL.U32 R3, R3, 0x8, RZ ;  /* 0x0000000803037824 */ /* 0x000fe200078e00ff */
[----:B------:R-:W-:Y:S01]  /*1c00*/  SHF.R.S32.HI R4, RZ, 0x1f, R111 ;  /* 0x0000001fff047819 */ /* 0x000fe2000001146f */
[----:B------:R-:W-:Y:S01]  /*1c10*/  IMAD.SHL.U32 R7, R7, 0x8, RZ ;  /* 0x0000000807077824 */ /* 0x000fe200078e00ff */
[----:B------:R-:W-:Y:S01]  /*1c20*/  SHF.R.S32.HI R9, RZ, 0x1f, R94 ;  /* 0x0000001fff097819 */ /* 0x000fe2000001145e */
[----:B------:R-:W-:Y:S01]  /*1c30*/  IMAD.SHL.U32 R5, R5, 0x8, RZ ;  /* 0x0000000805057824 */ /* 0x000fe200078e00ff */
[----:B------:R-:W-:Y:S01]  /*1c40*/  LOP3.LUT R3, R0, R3, RZ, 0xfc, !PT ;  /* 0x0000000300037212 */ /* 0x000fe200078efcff */
[----:B------:R-:W-:Y:S01]  /*1c50*/  IMAD R104, R4, 0x6, RZ ;  /* 0x0000000604687824 */ /* 0x000fe200078e02ff */
[----:B------:R-:W-:Y:S02]  /*1c60*/  LOP3.LUT R2, R0, R7, RZ, 0xfc, !PT ;  /* 0x0000000700027212 */ /* 0x000fe400078efcff */
[----:B------:R-:W-:Y:S01]  /*1c70*/  LEA R95, P3, R94, 0x180, 0x1 ;  /* 0x000001805e5f7811 */ /* 0x000fe200078608ff */
[----:B------:R-:W-:Y:S01]  /*1c80*/  IMAD.IADD R104, R11, 0x1, R104 ;  /* 0x000000010b687824 */ /* 0x000fe200078e0268 */
[----:B------:R-:W-:Y:S01]  /*1c90*/  LOP3.LUT R0, R0, R5, RZ, 0xfc, !PT ;  /* 0x0000000500007212 */ /* 0x000fe200078efcff */
[----:B------:R-:W-:Y:S01]  /*1ca0*/  CS2R R6, SRZ ;  /* 0x0000000000067805 */ /* 0x000fe2000001ff00 */
[----:B------:R-:W-:Y:S01]  /*1cb0*/  SHF.R.S32.HI R112, RZ, 0x6, R112 ;  /* 0x00000006ff707819 */ /* 0x000fe20000011470 */
[----:B------:R-:W-:Y:S01]  /*1cc0*/  CS2R R10, SRZ ;  /* 0x00000000000a7805 */ /* 0x000fe2000001ff00 */
[----:B------:R-:W-:Y:S01]  /*1cd0*/  LEA.HI.X R94, R94, RZ, R9, 0x1, P3 ;  /* 0x000000ff5e5e7211 */ /* 0x000fe200018f0c09 */
[----:B------:R-:W-:Y:S01]  /*1ce0*/  IMAD.SHL.U32 R3, R3, 0x2, RZ ;  /* 0x0000000203037824 */ /* 0x000fe200078e00ff */
[C---:B------:R-:W-:Y:S01]  /*1cf0*/  SHF.L.U64.HI R109, R111.reuse, 0x1, R4 ;  /* 0x000000016f6d7819 */ /* 0x040fe20000010204 */
[----:B------:R-:W-:Y:S01]  /*1d00*/  IMAD.SHL.U32 R111, R111, 0x2, RZ ;  /* 0x000000026f6f7824 */ /* 0x000fe200078e00ff */
[----:B------:R-:W-:Y:S01]  /*1d10*/  CS2R R4, SRZ ;  /* 0x0000000000047805 */ /* 0x000fe2000001ff00 */
[----:B------:R-:W-:Y:S01]  /*1d20*/  CS2R R8, SRZ ;  /* 0x0000000000087805 */ /* 0x000fe2000001ff00 */
[----:B------:R-:W-:Y:S01]  /*1d30*/  IADD3 R110, R112, -0x3, RZ ;  /* 0xfffffffd706e7810 */ /* 0x000fe20007ffe0ff */
[----:B------:R-:W-:-:S02]  /*1d40*/  IMAD.SHL.U32 R2, R2, 0x2, RZ ;  /* 0x0000000202027824 */ /* 0x000fc400078e00ff */
[----:B------:R-:W-:Y:S02]  /*1d50*/  IMAD.SHL.U32 R0, R0, 0x2, RZ ;  /* 0x0000000200007824 */ /* 0x000fe400078e00ff */
.L_x_1:
[C---:B-12-4-:R-:W-:Y:S01]  /*1d60*/  HMMA.16816.F32 R4, R36.reuse, R40, R4 ;  /* 0x000000282404723c */ /* 0x056fe20000001804 */
[----:B------:R-:W-:Y:S01]  /*1d70*/  LDSM.16.M88.4 R52, [R3+UR4] ;  /* 0x000000040334783b */ /* 0x000fe20008000200 */
[----:B------:R-:W-:Y:S03]  /*1d80*/  UIADD3 UR8, UR8, 0x1, URZ ;  /* 0x0000000108087890 */ /* 0x000fe6000fffe03f */
[----:B------:R-:W-:Y:S01]  /*1d90*/  ISETP.LE.AND P0, PT, R110, UR9, PT ;  /* 0x000000096e007c0c */ /* 0x000fe2000bf03270 */
[----:B------:R-:W1:Y:S01]  /*1da0*/  LDSM.16.MT88.4 R56, [R69+UR5+0x400] ;  /* 0x000400054538783b */ /* 0x000e620008004200 */
[----:B------:R-:W-:Y:S01]  /*1db0*/  ISETP.GE.AND P2, PT, R72, UR10, PT ;  /* 0x0000000a48007c0c */ /* 0x000fe2000bf46270 */
[C---:B------:R-:W-:Y:S01]  /*1dc0*/  HMMA.16816.F32 R8, R36.reuse, R42, R8 ;  /* 0x0000002a2408723c */ /* 0x040fe20000001808 */
[----:B------:R-:W-:Y:S02]  /*1dd0*/  UISETP.GE.AND UP0, UPT, UR8, 0x3, UPT ;  /* 0x000000030800788c */ /* 0x000fe4000bf06270 */
[----:B------:R-:W1:Y:S01]  /*1de0*/  LDSM.16.MT88.4 R60, [R68+UR5+0x400] ;  /* 0x00040005443c783b */ /* 0x000e620008004200 */
[----:B------:R-:W-:Y:S01]  /*1df0*/  SEL R118, RZ, 0x10, P2 ;  /* 0x00000010ff767807 */ /* 0x000fe20001000000 */
[----:B------:R-:W-:Y:S01]  /*1e00*/  USEL UR8, UR8, URZ, !UP0 ;  /* 0x0000003f08087287 */ /* 0x000fe2000c000000 */
[----:B------:R-:W-:Y:S01]  /*1e10*/  IADD3 R108, R108, 0x1, RZ ;  /* 0x000000016c6c7810 */ /* 0x000fe20007ffe0ff */
[----:B------:R-:W-:Y:S01]  /*1e20*/  UIADD3 UR9, UR9, 0x1, URZ ;  /* 0x0000000109097890 */ /* 0x000fe2000fffe03f */
[C---:B------:R-:W-:Y:S01]  /*1e30*/  HMMA.16816.F32 R12, R36.reuse, R44, R12 ;  /* 0x0000002c240c723c */ /* 0x040fe2000000180c */
[----:B------:R-:W3:Y:S02]  /*1e40*/  LDSM.16.M88.4 R64, [R3+UR4+0x2000] ;  /* 0x002000040340783b */ /* 0x000ee40008000200 */
[----:B------:R-:W-:Y:S02]  /*1e50*/  ISETP.GE.AND P1, PT, R86, UR10, PT ;  /* 0x0000000a56007c0c */ /* 0x000fe4000bf26270 */
[----:B------:R-:W-:Y:S02]  /*1e60*/  SEL R118, R118, RZ, !P0 ;  /* 0x000000ff76767207 */ /* 0x000fe40004000000 */
[----:B------:R-:W-:Y:S01]  /*1e70*/  SEL R113, RZ, 0x10, P1 ;  /* 0x00000010ff717807 */ /* 0x000fe20000800000 */
[----:B------:R-:W-:Y:S01]  /*1e80*/  HMMA.16816.F32 R16, R36, R46, R16 ;  /* 0x0000002e2410723c */ /* 0x000fe20000001810 */
[----:B------:R-:W-:Y:S02]  /*1e90*/  LDSM.16.M88.4 R36, [R2+UR4] ;  /* 0x000000040224783b */ /* 0x000fe40008000200 */
[----:B------:R-:W-:Y:S02]  /*1ea0*/  ISETP.NE.U32.AND P3, PT, R118, RZ, PT ;  /* 0x000000ff7600720c */ /* 0x000fe40003f65070 */
[----:B------:R-:W-:Y:S02]  /*1eb0*/  SEL R119, R113, RZ, !P0 ;  /* 0x000000ff71777207 */ /* 0x000fe40004000000 */
[----:B------:R-:W-:Y:S01]  /*1ec0*/  ISETP.GE.AND P1, PT, R87, UR10, PT ;  /* 0x0000000a57007c0c */ /* 0x000fe2000bf26270 */
[C---:B--2---:R-:W-:Y:S01]  /*1ed0*/  HMMA.16816.F32 R20, R48.reuse, R40, R20 ;  /* 0x000000283014723c */ /* 0x044fe20000001814 */
[----:B------:R-:W-:Y:S03]  /*1ee0*/  UIADD3 UR10, UR10, -0x40, URZ ;  /* 0xffffffc00a0a7890 */ /* 0x000fe6000fffe03f */
[----:B------:R-:W-:Y:S02]  /*1ef0*/  SEL R113, RZ, 0x10, P1 ;  /* 0x00000010ff717807 */ /* 0x000fe40000800000 */
[----:B------:R-:W-:Y:S02]  /*1f00*/  ISETP.NE.U32.AND P4, PT, R119, RZ, PT ;  /* 0x000000ff7700720c */ /* 0x000fe40003f85070 */
[C---:B------:R-:W-:Y:S01]  /*1f10*/  HMMA.16816.F32 R24, R48.reuse, R42, R24 ;  /* 0x0000002a3018723c */ /* 0x040fe20000001818 */
[----:B------:R-:W2:Y:S02]  /*1f20*/  LDSM.16.MT88.4 R40, [R69+UR5+0x800] ;  /* 0x000800054528783b */ /* 0x000ea40008004200 */
[----:B------:R-:W-:Y:S02]  /*1f30*/  ISETP.GE.AND P1, PT, R108, 0x3, PT ;  /* 0x000000036c00780c */ /* 0x000fe40003f26270 */
[----:B------:R-:W-:Y:S02]  /*1f40*/  SEL R113, R113, RZ, !P0 ;  /* 0x000000ff71717207 */ /* 0x000fe40004000000 */
[----:B------:R-:W-:Y:S01]  /*1f50*/  IADD3 R120, P0, R89, UR6, RZ ;  /* 0x0000000659787c10 */ /* 0x000fe2000ff1e0ff */
[C---:B------:R-:W-:Y:S03]  /*1f60*/  HMMA.16816.F32 R28, R48.reuse, R44, R28 ;  /* 0x0000002c301c723c */ /* 0x040fe6000000181c */
[----:B------:R-:W-:Y:S02]  /*1f70*/  ISETP.NE.U32.AND P2, PT, R113, RZ, PT ;  /* 0x000000ff7100720c */ /* 0x000fe40003f45070 */
[----:B------:R-:W-:Y:S02]  /*1f80*/  IADD3.X R121, R88, UR7, RZ, P0, !PT ;  /* 0x0000000758797c10 */ /* 0x000fe400087fe4ff */
[----:B------:R-:W-:Y:S01]  /*1f90*/  IADD3 R124, P0, R93, UR6, RZ ;  /* 0x000000065d7c7c10 */ /* 0x000fe2000ff1e0ff */
[----:B------:R-:W-:Y:S01]  /*1fa0*/  HMMA.16816.F32 R32, R48, R46, R32 ;  /* 0x0000002e3020723c */ /* 0x000fe20000001820 */
[----:B------:R-:W2:Y:S03]  /*1fb0*/  LDSM.16.MT88.4 R44, [R68+UR5+0x800] ;  /* 0x00080005442c783b */ /* 0x000ea60008004200 */
[----:B------:R-:W-:Y:S02]  /*1fc0*/  IADD3.X R125, R92, UR7, RZ, P0, !PT ;  /* 0x000000075c7d7c10 */ /* 0x000fe400087fe4ff */
[----:B------:R-:W4:Y:S01]  /*1fd0*/  LDSM.16.M88.4 R48, [R2+UR4+0x2000] ;  /* 0x002000040230783b */ /* 0x000f220008000200 */
[----:B------:R-:W-:-:S01]  /*1fe0*/  SEL R108, R108, RZ, !P1 ;  /* 0x000000ff6c6c7207 */ /* 0x000fc20004800000 */
[C---:B-1----:R-:W-:Y:S05]  /*1ff0*/  HMMA.16816.F32 R4, R52.reuse, R56, R4 ;  /* 0x000000383404723c */ /* 0x042fea0000001804 */
[C---:B------:R-:W-:Y:S02]  /*2000*/  IMAD R118, R108.reuse, 0x4000, R85 ;  /* 0x000040006c767824 */ /* 0x040fe400078e0255 */
[C---:B------:R-:W-:Y:S01]  /*2010*/  IMAD R113, R108.reuse, 0x4000, R84 ;  /* 0x000040006c717824 */ /* 0x040fe200078e0254 */
[C---:B------:R-:W-:Y:S04]  /*2020*/  HMMA.16816.F32 R8, R52.reuse, R58, R8 ;  /* 0x0000003a3408723c */ /* 0x040fe80000001808 */
[----:B------:R-:W-:Y:S04]  /*2030*/  IMAD R119, R108, 0x4000, R82 ;  /* 0x000040006c777824 */ /* 0x000fe800078e0252 */
[C---:B------:R-:W-:Y:S08]  /*2040*/  HMMA.16816.F32 R12, R52.reuse, R60, R12 ;  /* 0x0000003c340c723c */ /* 0x040ff0000000180c */
[----:B------:R-:W-:Y:S01]  /*2050*/  HMMA.16816.F32 R16, R52, R62, R16 ;  /* 0x0000003e3410723c */ /* 0x000fe20000001810 */
[----:B------:R-:W-:Y:S07]  /*2060*/  LDSM.16.M88.4 R52, [R0+UR4] ;  /* 0x000000040034783b */ /* 0x000fee0008000200 */
[C---:B---3--:R-:W-:Y:S08]  /*2070*/  HMMA.16816.F32 R20, R64.reuse, R56, R20 ;  /* 0x000000384014723c */ /* 0x048ff00000001814 */
[C---:B------:R-:W-:Y:S01]  /*2080*/  HMMA.16816.F32 R24, R64.reuse, R58, R24 ;  /* 0x0000003a4018723c */ /* 0x040fe20000001818 */
[----:B------:R-:W1:Y:S07]  /*2090*/  LDSM.16.MT88.4 R56, [R69+UR5+0xc00] ;  /* 0x000c00054538783b */ /* 0x000e6e0008004200 */
[C---:B------:R-:W-:Y:S08]  /*20a0*/  HMMA.16816.F32 R28, R64.reuse, R60, R28 ;  /* 0x0000003c401c723c */ /* 0x040ff0000000181c */
[----:B------:R-:W-:Y:S01]  /*20b0*/  HMMA.16816.F32 R32, R64, R62, R32 ;  /* 0x0000003e4020723c */ /* 0x000fe20000001820 */
[----:B------:R-:W1:Y:S02]  /*20c0*/  LDSM.16.MT88.4 R60, [R68+UR5+0xc00] ;  /* 0x000c0005443c783b */ /* 0x000e640008004200 */
[----:B------:R-:W-:Y:S03]  /*20d0*/  ULEA UR5, UR8, 0xc000, 0xc ;  /* 0x0000c00008057891 */ /* 0x000fe6000f8e603f */
[----:B------:R-:W3:-:S02]  /*20e0*/  LDSM.16.M88.4 R64, [R0+UR4+0x2000] ;  /* 0x002000040040783b */ /* 0x000ec40008000200 */
[C---:B--2---:R-:W-:Y:S01]  /*20f0*/  HMMA.16816.F32 R4, R36.reuse, R40, R4 ;  /* 0x000000282404723c */ /* 0x044fe20000001804 */
[----:B------:R-:W-:Y:S02]  /*2100*/  USHF.L.U32 UR4, UR8, 0xe, URZ ;  /* 0x0000000e08047899 */ /* 0x000fe4000800063f */
[----:B------:R-:W-:Y:S05]  /*2110*/  BAR.SYNC.DEFER_BLOCKING 0x0 ;  /* 0x0000000000007b1d */ /* 0x000fea0000010000 */
[C---:B------:R-:W-:Y:S08]  /*2120*/  HMMA.16816.F32 R8, R36.reuse, R42, R8 ;  /* 0x0000002a2408723c */ /* 0x040ff00000001808 */
[C---:B------:R-:W-:Y:S08]  /*2130*/  HMMA.16816.F32 R12, R36.reuse, R44, R12 ;  /* 0x0000002c240c723c */ /* 0x040ff0000000180c */
[----:B------:R-:W-:Y:S01]  /*2140*/  HMMA.16816.F32 R16, R36, R46, R16 ;  /* 0x0000002e2410723c */ /* 0x000fe20000001810 */
[----:B------:R-:W-:Y:S01]  /*2150*/  @!PT LDS RZ, [RZ] ;  /* 0x00000000fffff984 */ /* 0x000fe20000000800 */
[----:B------:R-:W-:Y:S01]  /*2160*/  @!PT LDS RZ, [RZ] ;  /* 0x00000000fffff984 */ /* 0x000fe20000000800 */
[----:B------:R-:W-:Y:S01]  /*2170*/  @!PT LDS RZ, [RZ] ;  /* 0x00000000fffff984 */ /* 0x000fe20000000800 */
[----:B------:R2:W-:Y:S07]  /*2180*/  LDGSTS.E.BYPASS.LTC128B.128 [R118], [R120.64], P4 ;  /* 0x0000000078767fae */ /* 0x0005ee000a101d4c */
[C---:B----4-:R-:W-:Y:S08]  /*2190*/  HMMA.16816.F32 R20, R48.reuse, R40, R20 ;  /* 0x000000283014723c */ /* 0x050ff00000001814 */
[C---:B------:R-:W-:Y:S07]  /*21a0*/  HMMA.16816.F32 R24, R48.reuse, R42, R24 ;  /* 0x0000002a3018723c */ /* 0x040fee0000001818 */
[----:B------:R-:W-:Y:S01]  /*21b0*/  IADD3 R42, P1, R91, UR6, RZ ;  /* 0x000000065b2a7c10 */ /* 0x000fe2000ff3e0ff */
[C---:B------:R-:W-:Y:S04]  /*21c0*/  HMMA.16816.F32 R28, R48.reuse, R44, R28 ;  /* 0x0000002c301c723c */ /* 0x040fe8000000181c */
[----:B------:R-:W-:Y:S01]  /*21d0*/  IADD3.X R43, R90, UR7, RZ, P1, !PT ;  /* 0x000000075a2b7c10 */ /* 0x000fe20008ffe4ff */
[----:B--2---:R-:W-:Y:S01]  /*21e0*/  IMAD R120, R108, 0x4000, R83 ;  /* 0x000040006c787824 */ /* 0x004fe200078e0253 */
[----:B------:R-:W-:Y:S02]  /*21f0*/  IADD3 R122, P1, R95, UR6, RZ ;  /* 0x000000065f7a7c10 */ /* 0x000fe4000ff3e0ff */
[----:B------:R-:W-:Y:S01]  /*2200*/  HMMA.16816.F32 R32, R48, R46, R32 ;  /* 0x0000002e3020723c */ /* 0x000fe20000001820 */
[----:B------:R2:W-:Y:S03]  /*2210*/  LDGSTS.E.BYPASS.LTC128B.128 [R113], [R42.64], P4 ;  /* 0x000000002a717fae */ /* 0x0005e6000a101d4c */
[----:B------:R-:W-:Y:S01]  /*2220*/  IADD3.X R123, R94, UR7, RZ, P1, !PT ;  /* 0x000000075e7b7c10 */ /* 0x000fe20008ffe4ff */
[C---:B------:R-:W-:Y:S01]  /*2230*/  IMAD R118, R108.reuse, 0x4000, R81 ;  /* 0x000040006c767824 */ /* 0x040fe200078e0251 */
[----:B------:R4:W-:Y:S01]  /*2240*/  LDGSTS.E.BYPASS.LTC128B.128 [R120], [R124.64], P4 ;  /* 0x000000007c787fae */ /* 0x0009e2000a101d4c */
[----:B------:R-:W-:Y:S01]  /*2250*/  IADD3 R46, P0, R97, UR6, RZ ;  /* 0x00000006612e7c10 */ /* 0x000fe2000ff1e0ff */
[----:B------:R-:W-:-:S01]  /*2260*/  IMAD R121, R108, 0x4000, R79 ;  /* 0x000040006c797824 */ /* 0x000fc200078e024f */
[C---:B-1----:R-:W-:Y:S02]  /*2270*/  HMMA.16816.F32 R4, R52.reuse, R56, R4 ;  /* 0x000000383404723c */ /* 0x042fe40000001804 */
[----:B------:R1:W-:Y:S03]  /*2280*/  LDGSTS.E.BYPASS.LTC128B.128 [R119], [R122.64], P4 ;  /* 0x000000007a777fae */ /* 0x0003e6000a101d4c */
[----:B------:R-:W-:Y:S03]  /*2290*/  IADD3.X R47, R96, UR7, RZ, P0, !PT ;  /* 0x00000007602f7c10 */ /* 0x000fe600087fe4ff */
[C---:B------:R-:W-:Y:S02]  /*22a0*/  HMMA.16816.F32 R8, R52.reuse, R58, R8 ;  /* 0x0000003a3408723c */ /* 0x040fe40000001808 */
[----:B------:R3:W-:Y:S06]  /*22b0*/  LDGSTS.E.BYPASS.LTC128B.128 [R118], [R46.64], P4 ;  /* 0x000000002e767fae */ /* 0x0007ec000a101d4c */
[C---:B------:R-:W-:Y:S04]  /*22c0*/  HMMA.16816.F32 R12, R52.reuse, R60, R12 ;  /* 0x0000003c340c723c */ /* 0x040fe8000000180c */
[C---:B--2---:R-:W-:Y:S01]  /*22d0*/  IMAD R113, R108.reuse, 0x4000, R80 ;  /* 0x000040006c717824 */ /* 0x044fe200078e0250 */
[----:B----4-:R-:W-:Y:S01]  /*22e0*/  IADD3 R124, P1, R99, UR6, RZ ;  /* 0x00000006637c7c10 */ /* 0x010fe2000ff3e0ff */
[----:B------:R-:W-:Y:S02]  /*22f0*/  IMAD R120, R108, 0x4000, R78 ;  /* 0x000040006c787824 */ /* 0x000fe400078e024e */
[----:B------:R-:W-:Y:S04]  /*2300*/  HMMA.16816.F32 R16, R52, R62, R16 ;  /* 0x0000003e3410723c */ /* 0x000fe80000001810 */
[----:B------:R-:W-:Y:S02]  /*2310*/  IADD3.X R125, R98, UR7, RZ, P1, !PT ;  /* 0x00000007627d7c10 */ /* 0x000fe40008ffe4ff */
[----:B-1----:R-:W-:Y:S02]  /*2320*/  IADD3 R122, P0, R101, UR6, RZ ;  /* 0x00000006657a7c10 */ /* 0x002fe4000ff1e0ff */
[----:B------:R-:W-:Y:S01]  /*2330*/  LEA R119, R108, 0xc000, 0xc ;  /* 0x0000c0006c777811 */ /* 0x000fe200078e60ff */
[----:B------:R1:W-:Y:S03]  /*2340*/  LDGSTS.E.BYPASS.LTC128B.128 [R113], [R124.64], P4 ;  /* 0x000000007c717fae */ /* 0x0003e6000a101d4c */
[----:B------:R-:W-:Y:S01]  /*2350*/  IADD3.X R123, R100, UR7, RZ, P0, !PT ;  /* 0x00000007647b7c10 */ /* 0x000fe200087fe4ff */
[C---:B---3--:R-:W-:Y:S04]  /*2360*/  HMMA.16816.F32 R20, R64.reuse, R56, R20 ;  /* 0x000000384014723c */ /* 0x048fe80000001814 */
[----:B------:R2:W-:Y:S01]  /*2370*/  LDGSTS.E.BYPASS.LTC128B.128 [R121], [R122.64], P4 ;  /* 0x000000007a797fae */ /* 0x0005e2000a101d4c */
[----:B------:R-:W-:Y:S01]  /*2380*/  IADD3 R42, P0, R103, UR6, RZ ;  /* 0x00000006672a7c10 */ /* 0x000fe2000ff1e0ff */
[--C-:B------:R-:W-:Y:S01]  /*2390*/  IMAD.IADD R118, R77, 0x1, R119.reuse ;  /* 0x000000014d767824 */ /* 0x100fe200078e0277 */
[----:B------:R-:W-:Y:S01]  /*23a0*/  UIADD3 UR6, UP0, UR6, 0x80, URZ ;  /* 0x0000008006067890 */ /* 0x000fe2000ff1e03f */
[C---:B------:R-:W-:Y:S04]  /*23b0*/  HMMA.16816.F32 R24, R64.reuse, R58, R24 ;  /* 0x0000003a4018723c */ /* 0x040fe80000001818 */
[----:B------:R-:W-:Y:S01]  /*23c0*/  IADD3.X R43, R102, UR7, RZ, P0, !PT ;  /* 0x00000007662b7c10 */ /* 0x000fe200087fe4ff */
[----:B------:R-:W-:Y:S03]  /*23d0*/  UIADD3.X UR7, URZ, UR7, URZ, UP0, !UPT ;  /* 0x000000073f077290 */ /* 0x000fe600087fe43f */
[C---:B------:R-:W-:Y:S01]  /*23e0*/  HMMA.16816.F32 R28, R64.reuse, R60, R28 ;  /* 0x0000003c401c723c */ /* 0x040fe2000000181c */
[----:B------:R3:W-:Y:S05]  /*23f0*/  LDGSTS.E.BYPASS.LTC128B.128 [R120], [R42.64], P4 ;  /* 0x000000002a787fae */ /* 0x0007ea000a101d4c */
[----:B------:R-:W0:Y:S02]  /*2400*/  LDGDEPBAR ;  /* 0x00000000000079af */ /* 0x000e240000000000 */
[----:B------:R-:W-:Y:S04]  /*2410*/  HMMA.16816.F32 R32, R64, R62, R32 ;  /* 0x0000003e4020723c */ /* 0x000fe80000001820 */
[-C--:B-1----:R-:W-:Y:S01]  /*2420*/  IADD3 R124, P1, R116, R106.reuse, RZ ;  /* 0x0000006a747c7210 */ /* 0x082fe20007f3e0ff */
[----:B------:R-:W-:Y:S01]  /*2430*/  IMAD.IADD R113, R76, 0x1, R119 ;  /* 0x000000014c717824 */ /* 0x000fe200078e0277 */
[----:B--2---:R-:W-:Y:S03]  /*2440*/  IADD3 R122, P0, R114, R106, RZ ;  /* 0x0000006a727a7210 */ /* 0x004fe60007f1e0ff */
[--C-:B------:R-:W-:Y:S01]  /*2450*/  IMAD.X R125, R117, 0x1, R104.reuse, P1 ;  /* 0x00000001757d7824 */ /* 0x100fe200008e0668 */
[----:B------:R-:W-:Y:S02]  /*2460*/  ISETP.LE.AND P1, PT, R112, UR9, PT ;  /* 0x0000000970007c0c */ /* 0x000fe4000bf23270 */
[----:B------:R-:W-:Y:S01]  /*2470*/  IMAD.X R123, R115, 0x1, R104, P0 ;  /* 0x00000001737b7824 */ /* 0x000fe200000e0668 */
[----:B------:R-:W-:Y:S01]  /*2480*/  IADD3 R106, P0, R106, R111, RZ ;  /* 0x0000006f6a6a7210 */ /* 0x000fe20007f1e0ff */
[----:B------:R1:W-:Y:S04]  /*2490*/  LDGSTS.E.BYPASS.LTC128B.128 [R118], [R124.64], P3 ;  /* 0x000000007c767fae */ /* 0x0003e80009901d4c */
[----:B------:R-:W-:Y:S01]  /*24a0*/  IMAD.X R104, R104, 0x1, R109, P0 ;  /* 0x0000000168687824 */ /* 0x000fe200000e066d */
[----:B------:R1:W-:Y:S05]  /*24b0*/  LDGSTS.E.BYPASS.LTC128B.128 [R113], [R122.64], P2 ;  /* 0x000000007a717fae */ /* 0x0003ea0009101d4c */
[----:B------:R-:W0:Y:S01]  /*24c0*/  LDGDEPBAR ;  /* 0x00000000000079af */ /* 0x000e220000000000 */
[----:B------:R-:W-:Y:S04]  /*24d0*/  DEPBAR.LE SB0, 0x4 ;  /* 0x000081000000791a */ /* 0x000fe80000000000 */
[----:B------:R-:W-:Y:S06]  /*24e0*/  BAR.SYNC.DEFER_BLOCKING 0x0 ;  /* 0x0000000000007b1d */ /* 0x000fec0000010000 */
[----:B------:R1:W2:Y:S05]  /*24f0*/  LDSM.16.M88.4 R36, [R105+UR4] ;  /* 0x000000046924783b */ /* 0x0002aa0008000200 */
[----:B------:R1:W2:Y:S05]  /*2500*/  LDSM.16.M88.4 R48, [R105+UR4+0x2000] ;  /* 0x002000046930783b */ /* 0x0002aa0008000200 */
[----:B---3--:R1:W2:Y:S05]  /*2510*/  LDSM.16.MT88.4 R40, [R69+UR5] ;  /* 0x000000054528783b */ /* 0x0082aa0008004200 */
[----:B------:R1:W2:Y:S01]  /*2520*/  LDSM.16.MT88.4 R44, [R68+UR5] ;  /* 0x00000005442c783b */ /* 0x0002a20008004200 */
[----:B------:R-:W-:-:S05]  /*2530*/  @!P1 BRA `(.L_x_1) ;  /* 0xfffff82000009947 */ /* 0x000fca000383ffff */
[----:B------:R-:W-:Y:S02]  /*2540*/  F2FP.PACK_AB R20, R21, R20 ;  /* 0x000000141514723e */ /* 0x000fe400000000ff */
[----:B------:R-:W-:-:S02]  /*2550*/  F2FP.PACK_AB R18, R19, R18 ;  /* 0x000000121312723e */ /* 0x000fc400000000ff */
[----:B------:R-:W-:Y:S02]  /*2560*/  F2FP.PACK_AB R16, R17, R16 ;  /* 0x000000101110723e */ /* 0x000fe400000000ff */
[----:B------:R-:W-:Y:S02]  /*2570*/  F2FP.PACK_AB R34, R35, R34 ;  /* 0x000000222322723e */ /* 0x000fe400000000ff */
[----:B------:R-:W-:Y:S02]  /*2580*/  F2FP.PACK_AB R32, R33, R32 ;  /* 0x000000202120723e */ /* 0x000fe400000000ff */
[----:B------:R-:W-:Y:S02]  /*2590*/  F2FP.PACK_AB R30, R31, R30 ;  /* 0x0000001e1f1e723e */ /* 0x000fe400000000ff */
        /* <DEDUP_REMOVED lines=10> */
.L_x_0:
[----:B------:R-:W-:-:S04]  /*2640*/  DEPBAR.LE SB0, 0x0 ;  /* 0x000080000000791a */ /* 0x000fc80000000000 */
[----:B------:R-:W-:Y:S02]  /*2650*/  LEA.HI R23, R107, R74, RZ, 0x1e ;  /* 0x0000004a6b177211 */ /* 0x000fe400078ff0ff */
[----:B------:R-:W-:Y:S02]  /*2660*/  LOP3.LUT R2, R73, 0x3, RZ, 0xc0, !PT ;  /* 0x0000000349027812 */ /* 0x000fe400078ec0ff */
[----:B------:R-:W-:Y:S01]  /*2670*/  SHF.R.U32.HI R0, RZ, 0x2, R107 ;  /* 0x00000002ff007819 */ /* 0x000fe2000001166b */
[----:B------:R-:W-:Y:S01]  /*2680*/  BAR.SYNC.DEFER_BLOCKING 0x0 ;  /* 0x0000000000007b1d */ /* 0x000fe20000010000 */
[----:B------:R-:W-:Y:S01]  /*2690*/  ISETP.GE.AND P2, PT, R70, c[0x0][0x17c], PT ;  /* 0x00005f0046007a0c */ /* 0x000fe20003f46270 */
[----:B------:R-:W-:Y:S01]  /*26a0*/  IMAD R23, R23, 0x14, R2 ;  /* 0x0000001417177824 */ /* 0x000fe200078e0202 */
[----:B------:R-:W-:-:S05]  /*26b0*/  LEA R75, R75, R0, 0x3 ;  /* 0x000000004b4b7211 */ /* 0x000fca00078e18ff */
[----:B------:R-:W-:Y:S02]  /*26c0*/  IMAD R75, R75, 0x5, R2 ;  /* 0x000000054b4b7824 */ /* 0x000fe400078e0202 */
[----:B------:R-:W-:-:S03]  /*26d0*/  IMAD.MOV.U32 R2, RZ, RZ, 0x2 ;  /* 0x00000002ff027424 */ /* 0x000fc600078e00ff */
[----:B------:R-:W-:-:S05]  /*26e0*/  SHF.L.U32 R0, R75, 0x3, RZ ;  /* 0x000000034b007819 */ /* 0x000fca00000006ff */
[----:B------:R-:W-:Y:S01]  /*26f0*/  IMAD.SHL.U32 R0, R0, 0x2, RZ ;  /* 0x0000000200007824 */ /* 0x000fe200078e00ff */
[----:B------:R-:W-:Y:S04]  /*2700*/  STS [R23.X4], R4 ;  /* 0x0000000417007388 */ /* 0x000fe80000004800 */
[----:B------:R-:W-:Y:S04]  /*2710*/  STS [R23.X4+0x280], R6 ;  /* 0x0002800617007388 */ /* 0x000fe80000004800 */
[----:B------:R-:W-:Y:S04]  /*2720*/  STS [R23.X4+0x10], R21 ;  /* 0x0000101517007388 */ /* 0x000fe80000004800 */
[----:B------:R3:W-:Y:S04]  /*2730*/  STS [R23.X4+0x290], R19 ;  /* 0x0002901317007388 */ /* 0x0007e80000004800 */
[----:B------:R4:W-:Y:S04]  /*2740*/  STS [R23.X4+0x20], R17 ;  /* 0x0000201117007388 */ /* 0x0009e80000004800 */
[----:B------:R2:W-:Y:S04]  /*2750*/  STS [R23.X4+0x2a0], R3 ;  /* 0x0002a00317007388 */ /* 0x0005e80000004800 */
[----:B------:R-:W-:Y:S04]  /*2760*/  STS [R23.X4+0x30], R16 ;  /* 0x0000301017007388 */ /* 0x000fe80000004800 */
[----:B------:R1:W-:Y:S04]  /*2770*/  STS [R23.X4+0x2b0], R18 ;  /* 0x0002b01217007388 */ /* 0x0003e80000004800 */
[----:B------:R-:W-:Y:S01]  /*2780*/  BAR.SYNC.DEFER_BLOCKING 0x0 ;  /* 0x0000000000007b1d */ /* 0x000fe20000010000 */
[----:B---3--:R-:W-:-:S04]  /*2790*/  LOP3.LUT R19, R71, 0x20, R72, 0xfe, !PT ;  /* 0x0000002047137812 */ /* 0x008fc800078efe48 */
[C---:B------:R-:W-:Y:S01]  /*27a0*/  ISETP.LT.AND P1, PT, R19.reuse, c[0x0][0x178], !P2 ;  /* 0x00005e0013007a0c */ /* 0x040fe20005721270 */
[----:B----4-:R-:W-:Y:S01]  /*27b0*/  IMAD R17, R19, c[0x0][0x18c], RZ ;  /* 0x0000630013117a24 */ /* 0x010fe200078e02ff */
[----:B--2---:R-:W-:Y:S02]  /*27c0*/  MOV R3, c[0x0][0x18c] ;  /* 0x0000630000037a02 */ /* 0x004fe40000000f00 */
[----:B-1----:R-:W-:Y:S01]  /*27d0*/  LOP3.LUT R18, R72, R71, RZ, 0xfc, !PT ;  /* 0x0000004748127212 */ /* 0x002fe200078efcff */
[----:B------:R-:W1:Y:S03]  /*27e0*/  LDS.128 R12, [R0] ;  /* 0x00000000000c7984 */ /* 0x000e660000000c00 */
[C---:B------:R-:W-:Y:S01]  /*27f0*/  ISETP.LT.AND P3, PT, R18.reuse, c[0x0][0x178], !P2 ;  /* 0x00005e0012007a0c */ /* 0x040fe20005761270 */
[----:B------:R-:W-:Y:S01]  /*2800*/  IMAD R18, R18, c[0x0][0x18c], RZ ;  /* 0x0000630012127a24 */ /* 0x000fe200078e02ff */
[----:B------:R-:W2:Y:S04]  /*2810*/  LDS.128 R8, [R0+0xa00] ;  /* 0x000a000000087984 */ /* 0x000ea80000000c00 */
[----:B------:R-:W-:Y:S01]  /*2820*/  LEA R16, R3, R18, 0x6 ;  /* 0x0000001203107211 */ /* 0x000fe200078e30ff */
[----:B------:R-:W-:Y:S01]  /*2830*/  BAR.SYNC.DEFER_BLOCKING 0x0 ;  /* 0x0000000000007b1d */ /* 0x000fe20000010000 */
[----:B------:R-:W-:-:S04]  /*2840*/  IMAD.WIDE R18, R18, R2, c[0x0][0x170] ;  /* 0x00005c0012127625 */ /* 0x000fc800078e0202 */
[----:B------:R-:W-:Y:S02]  /*2850*/  IMAD R3, R3, 0x20, R16 ;  /* 0x0000002003037824 */ /* 0x000fe400078e0210 */
[----:B------:R-:W-:Y:S01]  /*2860*/  IMAD.WIDE R18, R70, 0x2, R18 ;  /* 0x0000000246127825 */ /* 0x000fe200078e0212 */
[----:B------:R3:W-:Y:S04]  /*2870*/  STS [R23.X4], R20 ;  /* 0x0000001417007388 */ /* 0x0007e80000004800 */
[----:B------:R-:W-:Y:S04]  /*2880*/  STS [R23.X4+0x280], R22 ;  /* 0x0002801617007388 */ /* 0x000fe80000004800 */
[----:B------:R-:W-:Y:S04]  /*2890*/  STS [R23.X4+0x10], R24 ;  /* 0x0000101817007388 */ /* 0x000fe80000004800 */
[----:B------:R-:W-:Y:S04]  /*28a0*/  STS [R23.X4+0x290], R26 ;  /* 0x0002901a17007388 */ /* 0x000fe80000004800 */
[----:B------:R-:W-:Y:S04]  /*28b0*/  STS [R23.X4+0x20], R28 ;  /* 0x0000201c17007388 */ /* 0x000fe80000004800 */
[----:B------:R-:W-:Y:S04]  /*28c0*/  STS [R23.X4+0x2a0], R30 ;  /* 0x0002a01e17007388 */ /* 0x000fe80000004800 */
[----:B------:R-:W-:Y:S01]  /*28d0*/  STS [R23.X4+0x30], R32 ;  /* 0x0000302017007388 */ /* 0x000fe20000004800 */
[----:B---3--:R-:W-:-:S02]  /*28e0*/  LOP3.LUT R20, R72, 0x40, R71, 0xfe, !PT ;  /* 0x0000004048147812 */ /* 0x008fc400078efe47 */
[----:B------:R-:W-:Y:S01]  /*28f0*/  LOP3.LUT R71, R72, 0x60, R71, 0xfe, !PT ;  /* 0x0000006048477812 */ /* 0x000fe200078efe47 */
[----:B------:R3:W-:Y:S04]  /*2900*/  STS [R23.X4+0x2b0], R34 ;  /* 0x0002b02217007388 */ /* 0x0007e80000004800 */
[----:B------:R-:W-:Y:S01]  /*2910*/  BAR.SYNC.DEFER_BLOCKING 0x0 ;  /* 0x0000000000007b1d */ /* 0x000fe20000010000 */
[----:B------:R-:W-:Y:S01]  /*2920*/  ISETP.LT.AND P0, PT, R20, c[0x0][0x178], !P2 ;  /* 0x00005e0014007a0c */ /* 0x000fe20005701270 */
[----:B------:R-:W-:Y:S01]  /*2930*/  IMAD.WIDE R20, R16, R2, c[0x0][0x170] ;  /* 0x00005c0010147625 */ /* 0x000fe200078e0202 */
[----:B------:R-:W-:-:S05]  /*2940*/  ISETP.LT.AND P2, PT, R71, c[0x0][0x178], !P2 ;  /* 0x00005e0047007a0c */ /* 0x000fca0005741270 */
[----:B------:R-:W-:-:S04]  /*2950*/  IMAD.WIDE R20, R70, 0x2, R20 ;  /* 0x0000000246147825 */ /* 0x000fc800078e0214 */
[-C--:B---3--:R-:W-:Y:S01]  /*2960*/  IMAD.WIDE R22, R17, R2.reuse, c[0x0][0x170] ;  /* 0x00005c0011167625 */ /* 0x088fe200078e0202 */
[----:B------:R-:W3:Y:S03]  /*2970*/  LDS.128 R4, [R0] ;  /* 0x0000000000047984 */ /* 0x000ee60000000c00 */
[----:B------:R-:W-:Y:S01]  /*2980*/  IMAD.WIDE R2, R3, R2, c[0x0][0x170] ;  /* 0x00005c0003027625 */ /* 0x000fe200078e0202 */
[----:B-1----:R1:W-:Y:S03]  /*2990*/  @P3 STG.E.128 [R18.64], R12 ;  /* 0x0000000c12003986 */ /* 0x0023e6000c101d0c */
[----:B------:R-:W-:-:S04]  /*29a0*/  IMAD.WIDE R22, R70, 0x2, R22 ;  /* 0x0000000246167825 */ /* 0x000fc800078e0216 */
[----:B------:R-:W-:Y:S01]  /*29b0*/  IMAD.WIDE R70, R70, 0x2, R2 ;  /* 0x0000000246467825 */ /* 0x000fe200078e0202 */
[----:B--2---:R1:W-:Y:S04]  /*29c0*/  @P1 STG.E.128 [R22.64], R8 ;  /* 0x0000000816001986 */ /* 0x0043e8000c101d0c */
[----:B---3--:R1:W-:Y:S01]  /*29d0*/  @P0 STG.E.128 [R20.64], R4 ;  /* 0x0000000414000986 */ /* 0x0083e2000c101d0c */
[----:B------:R-:W-:Y:S05]  /*29e0*/  @!P2 EXIT ;  /* 0x000000000000a94d */ /* 0x000fea0003800000 */
[----:B-1----:R-:W1:Y:S04]  /*29f0*/  LDS.128 R4, [R0+0xa00] ;  /* 0x000a000000047984 */ /* 0x002e680000000c00 */
[----:B-1----:R-:W-:Y:S01]  /*2a00*/  STG.E.128 [R70.64], R4 ;  /* 0x0000000446007986 */ /* 0x002fe2000c101d0c */
[----:B------:R-:W-:Y:S05]  /*2a10*/  EXIT ;  /* 0x000000000000794d */ /* 0x000fea0003800000 */
.L_x_2:
[----:B------:R-:W-:-:S00]  /*2a20*/  BRA `(.L_x_2) ;  /* 0xfffffff000007947 */ /* 0x000fc0000383ffff */
[----:B------:R-:W-:-:S00]  /*2a30*/  NOP ;  /* 0x0000000000007918 */ /* 0x000fc00000000000 */
        /* <DEDUP_REMOVED lines=12> */
.L_x_3:


//--------------------- .nv.shared.matmul_kernel  --------------------------
	.section	.nv.shared.matmul_kernel,"aw",@nobits
	.sectionflags	@""
	.align	16
